//
// Generated by NVIDIA NVVM Compiler
//
// Compiler Build ID: CL-36424714
// Cuda compilation tools, release 13.0, V13.0.88
// Based on NVVM 20.0.0
//

.version 9.0
.target sm_100
.address_size 64

	// .globl	tir_halfxint3_tensorop_32x128x64x2_t0_y1z8_K6656_align8
// _ZZ55tir_halfxint3_tensorop_32x128x64x2_t0_y1z8_K6656_align8E11APad_shared has been demoted
// _ZZ55tir_halfxint3_tensorop_32x128x64x2_t0_y1z8_K6656_align8E16B_rescale_shared has been demoted

.visible .entry tir_halfxint3_tensorop_32x128x64x2_t0_y1z8_K6656_align8(
	.param .u64 .ptr .align 1 tir_halfxint3_tensorop_32x128x64x2_t0_y1z8_K6656_align8_param_0,
	.param .u64 .ptr .align 1 tir_halfxint3_tensorop_32x128x64x2_t0_y1z8_K6656_align8_param_1,
	.param .u64 .ptr .align 1 tir_halfxint3_tensorop_32x128x64x2_t0_y1z8_K6656_align8_param_2,
	.param .u64 .ptr .align 1 tir_halfxint3_tensorop_32x128x64x2_t0_y1z8_K6656_align8_param_3,
	.param .u64 .ptr .align 1 tir_halfxint3_tensorop_32x128x64x2_t0_y1z8_K6656_align8_param_4,
	.param .u32 tir_halfxint3_tensorop_32x128x64x2_t0_y1z8_K6656_align8_param_5
)
.maxntid 256
{
	.reg .pred 	%p<5>;
	.reg .b16 	%rs<594>;
	.reg .b32 	%r<463>;
	.reg .b32 	%f<2>;
	.reg .b64 	%rd<37>;
	// demoted variable
	.shared .align 2 .b8 _ZZ55tir_halfxint3_tensorop_32x128x64x2_t0_y1z8_K6656_align8E11APad_shared[9216];
	// demoted variable
	.shared .align 2 .b8 _ZZ55tir_halfxint3_tensorop_32x128x64x2_t0_y1z8_K6656_align8E16B_rescale_shared[36864];
	ld.param.u64 	%rd2, [tir_halfxint3_tensorop_32x128x64x2_t0_y1z8_K6656_align8_param_0];
	ld.param.u64 	%rd6, [tir_halfxint3_tensorop_32x128x64x2_t0_y1z8_K6656_align8_param_1];
	ld.param.u64 	%rd7, [tir_halfxint3_tensorop_32x128x64x2_t0_y1z8_K6656_align8_param_2];
	ld.param.u64 	%rd8, [tir_halfxint3_tensorop_32x128x64x2_t0_y1z8_K6656_align8_param_3];
	ld.param.u32 	%r21, [tir_halfxint3_tensorop_32x128x64x2_t0_y1z8_K6656_align8_param_5];
	cvta.to.global.u64 	%rd9, %rd8;
	cvta.to.global.u64 	%rd10, %rd7;
	cvta.to.global.u64 	%rd11, %rd6;
	mov.f32 	%f1, 0f00000000;
	// begin inline asm
	{  cvt.rn.f16.f32 %rs17, %f1;}

	// end inline asm
	mov.b32 	%r454, {%rs17, %rs17};
	mov.u32 	%r62, %tid.z;
	mul.lo.s32 	%r63, %r62, 288;
	mov.u32 	%r64, %tid.x;
	shr.u32 	%r65, %r64, 3;
	mad.lo.s32 	%r66, %r65, 72, %r63;
	shl.b32 	%r67, %r64, 3;
	and.b32  	%r68, %r67, 56;
	add.s32 	%r69, %r66, %r68;
	mul.wide.u32 	%rd12, %r69, 2;
	mov.u32 	%r70, _ZZ55tir_halfxint3_tensorop_32x128x64x2_t0_y1z8_K6656_align8E11APad_shared;
	cvt.u64.u32 	%rd13, %r70;
	cvta.shared.u64 	%rd14, %rd13;
	add.s64 	%rd4, %rd14, %rd12;
	// begin inline asm
	{ .reg .u64 addr; cvta.to.shared.u64 addr, %rd4; cvt.u32.u64 %r22, addr; }
	// end inline asm
	shl.b32 	%r71, %r62, 2;
	add.s32 	%r72, %r71, %r65;
	setp.lt.s32 	%p1, %r72, %r21;
	selp.u32 	%r23, 1, 0, %p1;
	mul.lo.s32 	%r73, %r62, 26624;
	mad.lo.s32 	%r74, %r65, 6656, %r73;
	or.b32  	%r75, %r74, %r68;
	mul.wide.u32 	%rd15, %r75, 2;
	add.s64 	%rd5, %rd2, %rd15;
	mov.b32 	%r462, 0;
	// begin inline asm
	{  .reg .pred p;  setp.ne.b32 p, %r23, 0; @p cp.async.cg.shared.global [%r22], [%rd5], 16;  @!p st.shared.v4.u32 [%r22], {%r462, %r462, %r462, %r462};}
	// end inline asm
	mov.u32 	%r76, %ctaid.x;
	mul.lo.s32 	%r77, %r62, 53248;
	mad.lo.s32 	%r78, %r76, 425984, %r77;
	shr.u32 	%r79, %r64, 4;
	shl.b32 	%r80, %r64, 1;
	and.b32  	%r81, %r80, 30;
	mad.lo.s32 	%r82, %r79, 3328, %r78;
	or.b32  	%r83, %r82, %r81;
	shl.b32 	%r84, %r76, 7;
	shl.b32 	%r85, %r62, 4;
	add.s32 	%r86, %r84, %r85;
	or.b32  	%r87, %r86, %r79;
	mul.lo.s32 	%r88, %r62, 1152;
	shl.b32 	%r89, %r64, 2;
	and.b32  	%r90, %r89, 60;
	mad.lo.s32 	%r91, %r79, 72, %r88;
	add.s32 	%r92, %r91, %r90;
	cvt.u64.u32 	%rd16, %r83;
	add.s64 	%rd1, %rd11, %rd16;
	ld.global.nc.u8 	%rs242, [%rd1];
	cvt.u16.u8 	%rs243, %rs242;
	ld.global.nc.u8 	%rs244, [%rd1+1];
	cvt.u16.u8 	%rs245, %rs244;
	shr.u16 	%rs246, %rs243, 4;
	cvt.u32.u16 	%r30, %rs246;
	shr.u16 	%rs247, %rs245, 4;
	cvt.u32.u16 	%r32, %rs247;
	and.b16  	%rs248, %rs243, 15;
	cvt.u32.u16 	%r29, %rs248;
	and.b16  	%rs249, %rs245, 15;
	cvt.u32.u16 	%r31, %rs249;
	// begin inline asm
	cvt.rn.f16.s32 %rs18, %r29;
	// end inline asm
	// begin inline asm
	cvt.rn.f16.s32 %rs19, %r30;
	// end inline asm
	// begin inline asm
	cvt.rn.f16.s32 %rs20, %r31;
	// end inline asm
	// begin inline asm
	cvt.rn.f16.s32 %rs21, %r32;
	// end inline asm
	mul.wide.u32 	%rd17, %r87, 2;
	add.s64 	%rd18, %rd10, %rd17;
	ld.global.nc.u16 	%rs1, [%rd18];
	// begin inline asm
	{mul.f16 %rs22,%rs18,%rs1;
}
	// end inline asm
	// begin inline asm
	{mul.f16 %rs25,%rs19,%rs1;
}
	// end inline asm
	// begin inline asm
	{mul.f16 %rs28,%rs20,%rs1;
}
	// end inline asm
	// begin inline asm
	{mul.f16 %rs31,%rs21,%rs1;
}
	// end inline asm
	add.s64 	%rd19, %rd9, %rd17;
	ld.global.nc.u16 	%rs2, [%rd19];
	// begin inline asm
	{sub.f16 %rs34,%rs22,%rs2;
}
	// end inline asm
	// begin inline asm
	{sub.f16 %rs37,%rs25,%rs2;
}
	// end inline asm
	// begin inline asm
	{sub.f16 %rs40,%rs28,%rs2;
}
	// end inline asm
	// begin inline asm
	{sub.f16 %rs43,%rs31,%rs2;
}
	// end inline asm
	shl.b32 	%r93, %r92, 1;
	mov.u32 	%r94, _ZZ55tir_halfxint3_tensorop_32x128x64x2_t0_y1z8_K6656_align8E16B_rescale_shared;
	add.s32 	%r95, %r94, %r93;
	st.shared.v4.u16 	[%r95], {%rs34, %rs37, %rs40, %rs43};
	ld.global.nc.u8 	%rs250, [%rd1+6656];
	cvt.u16.u8 	%rs251, %rs250;
	ld.global.nc.u8 	%rs252, [%rd1+6657];
	cvt.u16.u8 	%rs253, %rs252;
	shr.u16 	%rs254, %rs251, 4;
	cvt.u32.u16 	%r34, %rs254;
	shr.u16 	%rs255, %rs253, 4;
	cvt.u32.u16 	%r36, %rs255;
	and.b16  	%rs256, %rs251, 15;
	cvt.u32.u16 	%r33, %rs256;
	and.b16  	%rs257, %rs253, 15;
	cvt.u32.u16 	%r35, %rs257;
	// begin inline asm
	cvt.rn.f16.s32 %rs46, %r33;
	// end inline asm
	// begin inline asm
	cvt.rn.f16.s32 %rs47, %r34;
	// end inline asm
	// begin inline asm
	cvt.rn.f16.s32 %rs48, %r35;
	// end inline asm
	// begin inline asm
	cvt.rn.f16.s32 %rs49, %r36;
	// end inline asm
	ld.global.nc.u16 	%rs61, [%rd18+4];
	// begin inline asm
	{mul.f16 %rs50,%rs46,%rs61;
}
	// end inline asm
	// begin inline asm
	{mul.f16 %rs53,%rs47,%rs61;
}
	// end inline asm
	// begin inline asm
	{mul.f16 %rs56,%rs48,%rs61;
}
	// end inline asm
	// begin inline asm
	{mul.f16 %rs59,%rs49,%rs61;
}
	// end inline asm
	ld.global.nc.u16 	%rs73, [%rd19+4];
	// begin inline asm
	{sub.f16 %rs62,%rs50,%rs73;
}
	// end inline asm
	// begin inline asm
	{sub.f16 %rs65,%rs53,%rs73;
}
	// end inline asm
	// begin inline asm
	{sub.f16 %rs68,%rs56,%rs73;
}
	// end inline asm
	// begin inline asm
	{sub.f16 %rs71,%rs59,%rs73;
}
	// end inline asm
	st.shared.v4.u16 	[%r95+288], {%rs62, %rs65, %rs68, %rs71};
	ld.global.nc.u8 	%rs258, [%rd1+13312];
	cvt.u16.u8 	%rs259, %rs258;
	ld.global.nc.u8 	%rs260, [%rd1+13313];
	cvt.u16.u8 	%rs261, %rs260;
	shr.u16 	%rs262, %rs259, 4;
	cvt.u32.u16 	%r38, %rs262;
	shr.u16 	%rs263, %rs261, 4;
	cvt.u32.u16 	%r40, %rs263;
	and.b16  	%rs264, %rs259, 15;
	cvt.u32.u16 	%r37, %rs264;
	and.b16  	%rs265, %rs261, 15;
	cvt.u32.u16 	%r39, %rs265;
	// begin inline asm
	cvt.rn.f16.s32 %rs74, %r37;
	// end inline asm
	// begin inline asm
	cvt.rn.f16.s32 %rs75, %r38;
	// end inline asm
	// begin inline asm
	cvt.rn.f16.s32 %rs76, %r39;
	// end inline asm
	// begin inline asm
	cvt.rn.f16.s32 %rs77, %r40;
	// end inline asm
	ld.global.nc.u16 	%rs89, [%rd18+8];
	// begin inline asm
	{mul.f16 %rs78,%rs74,%rs89;
}
	// end inline asm
	// begin inline asm
	{mul.f16 %rs81,%rs75,%rs89;
}
	// end inline asm
	// begin inline asm
	{mul.f16 %rs84,%rs76,%rs89;
}
	// end inline asm
	// begin inline asm
	{mul.f16 %rs87,%rs77,%rs89;
}
	// end inline asm
	ld.global.nc.u16 	%rs101, [%rd19+8];
	// begin inline asm
	{sub.f16 %rs90,%rs78,%rs101;
}
	// end inline asm
	// begin inline asm
	{sub.f16 %rs93,%rs81,%rs101;
}
	// end inline asm
	// begin inline asm
	{sub.f16 %rs96,%rs84,%rs101;
}
	// end inline asm
	// begin inline asm
	{sub.f16 %rs99,%rs87,%rs101;
}
	// end inline asm
	st.shared.v4.u16 	[%r95+576], {%rs90, %rs93, %rs96, %rs99};
	ld.global.nc.u8 	%rs266, [%rd1+19968];
	cvt.u16.u8 	%rs267, %rs266;
	ld.global.nc.u8 	%rs268, [%rd1+19969];
	cvt.u16.u8 	%rs269, %rs268;
	shr.u16 	%rs270, %rs267, 4;
	cvt.u32.u16 	%r42, %rs270;
	shr.u16 	%rs271, %rs269, 4;
	cvt.u32.u16 	%r44, %rs271;
	and.b16  	%rs272, %rs267, 15;
	cvt.u32.u16 	%r41, %rs272;
	and.b16  	%rs273, %rs269, 15;
	cvt.u32.u16 	%r43, %rs273;
	// begin inline asm
	cvt.rn.f16.s32 %rs102, %r41;
	// end inline asm
	// begin inline asm
	cvt.rn.f16.s32 %rs103, %r42;
	// end inline asm
	// begin inline asm
	cvt.rn.f16.s32 %rs104, %r43;
	// end inline asm
	// begin inline asm
	cvt.rn.f16.s32 %rs105, %r44;
	// end inline asm
	ld.global.nc.u16 	%rs117, [%rd18+12];
	// begin inline asm
	{mul.f16 %rs106,%rs102,%rs117;
}
	// end inline asm
	// begin inline asm
	{mul.f16 %rs109,%rs103,%rs117;
}
	// end inline asm
	// begin inline asm
	{mul.f16 %rs112,%rs104,%rs117;
}
	// end inline asm
	// begin inline asm
	{mul.f16 %rs115,%rs105,%rs117;
}
	// end inline asm
	ld.global.nc.u16 	%rs129, [%rd19+12];
	// begin inline asm
	{sub.f16 %rs118,%rs106,%rs129;
}
	// end inline asm
	// begin inline asm
	{sub.f16 %rs121,%rs109,%rs129;
}
	// end inline asm
	// begin inline asm
	{sub.f16 %rs124,%rs112,%rs129;
}
	// end inline asm
	// begin inline asm
	{sub.f16 %rs127,%rs115,%rs129;
}
	// end inline asm
	st.shared.v4.u16 	[%r95+864], {%rs118, %rs121, %rs124, %rs127};
	ld.global.nc.u8 	%rs274, [%rd1+26624];
	cvt.u16.u8 	%rs275, %rs274;
	ld.global.nc.u8 	%rs276, [%rd1+26625];
	cvt.u16.u8 	%rs277, %rs276;
	shr.u16 	%rs278, %rs275, 4;
	cvt.u32.u16 	%r46, %rs278;
	shr.u16 	%rs279, %rs277, 4;
	cvt.u32.u16 	%r48, %rs279;
	and.b16  	%rs280, %rs275, 15;
	cvt.u32.u16 	%r45, %rs280;
	and.b16  	%rs281, %rs277, 15;
	cvt.u32.u16 	%r47, %rs281;
	// begin inline asm
	cvt.rn.f16.s32 %rs130, %r45;
	// end inline asm
	// begin inline asm
	cvt.rn.f16.s32 %rs131, %r46;
	// end inline asm
	// begin inline asm
	cvt.rn.f16.s32 %rs132, %r47;
	// end inline asm
	// begin inline asm
	cvt.rn.f16.s32 %rs133, %r48;
	// end inline asm
	ld.global.nc.u16 	%rs9, [%rd18+16];
	// begin inline asm
	{mul.f16 %rs134,%rs130,%rs9;
}
	// end inline asm
	// begin inline asm
	{mul.f16 %rs137,%rs131,%rs9;
}
	// end inline asm
	// begin inline asm
	{mul.f16 %rs140,%rs132,%rs9;
}
	// end inline asm
	// begin inline asm
	{mul.f16 %rs143,%rs133,%rs9;
}
	// end inline asm
	ld.global.nc.u16 	%rs10, [%rd19+16];
	// begin inline asm
	{sub.f16 %rs146,%rs134,%rs10;
}
	// end inline asm
	// begin inline asm
	{sub.f16 %rs149,%rs137,%rs10;
}
	// end inline asm
	// begin inline asm
	{sub.f16 %rs152,%rs140,%rs10;
}
	// end inline asm
	// begin inline asm
	{sub.f16 %rs155,%rs143,%rs10;
}
	// end inline asm
	st.shared.v4.u16 	[%r95+1152], {%rs146, %rs149, %rs152, %rs155};
	ld.global.nc.u8 	%rs282, [%rd1+33280];
	cvt.u16.u8 	%rs283, %rs282;
	ld.global.nc.u8 	%rs284, [%rd1+33281];
	cvt.u16.u8 	%rs285, %rs284;
	shr.u16 	%rs286, %rs283, 4;
	cvt.u32.u16 	%r50, %rs286;
	shr.u16 	%rs287, %rs285, 4;
	cvt.u32.u16 	%r52, %rs287;
	and.b16  	%rs288, %rs283, 15;
	cvt.u32.u16 	%r49, %rs288;
	and.b16  	%rs289, %rs285, 15;
	cvt.u32.u16 	%r51, %rs289;
	// begin inline asm
	cvt.rn.f16.s32 %rs158, %r49;
	// end inline asm
	// begin inline asm
	cvt.rn.f16.s32 %rs159, %r50;
	// end inline asm
	// begin inline asm
	cvt.rn.f16.s32 %rs160, %r51;
	// end inline asm
	// begin inline asm
	cvt.rn.f16.s32 %rs161, %r52;
	// end inline asm
	ld.global.nc.u16 	%rs11, [%rd18+20];
	// begin inline asm
	{mul.f16 %rs162,%rs158,%rs11;
}
	// end inline asm
	// begin inline asm
	{mul.f16 %rs165,%rs159,%rs11;
}
	// end inline asm
	// begin inline asm
	{mul.f16 %rs168,%rs160,%rs11;
}
	// end inline asm
	// begin inline asm
	{mul.f16 %rs171,%rs161,%rs11;
}
	// end inline asm
	ld.global.nc.u16 	%rs12, [%rd19+20];
	// begin inline asm
	{sub.f16 %rs174,%rs162,%rs12;
}
	// end inline asm
	// begin inline asm
	{sub.f16 %rs177,%rs165,%rs12;
}
	// end inline asm
	// begin inline asm
	{sub.f16 %rs180,%rs168,%rs12;
}
	// end inline asm
	// begin inline asm
	{sub.f16 %rs183,%rs171,%rs12;
}
	// end inline asm
	st.shared.v4.u16 	[%r95+1440], {%rs174, %rs177, %rs180, %rs183};
	ld.global.nc.u8 	%rs290, [%rd1+39936];
	cvt.u16.u8 	%rs291, %rs290;
	ld.global.nc.u8 	%rs292, [%rd1+39937];
	cvt.u16.u8 	%rs293, %rs292;
	shr.u16 	%rs294, %rs291, 4;
	cvt.u32.u16 	%r54, %rs294;
	shr.u16 	%rs295, %rs293, 4;
	cvt.u32.u16 	%r56, %rs295;
	and.b16  	%rs296, %rs291, 15;
	cvt.u32.u16 	%r53, %rs296;
	and.b16  	%rs297, %rs293, 15;
	cvt.u32.u16 	%r55, %rs297;
	// begin inline asm
	cvt.rn.f16.s32 %rs186, %r53;
	// end inline asm
	// begin inline asm
	cvt.rn.f16.s32 %rs187, %r54;
	// end inline asm
	// begin inline asm
	cvt.rn.f16.s32 %rs188, %r55;
	// end inline asm
	// begin inline asm
	cvt.rn.f16.s32 %rs189, %r56;
	// end inline asm
	ld.global.nc.u16 	%rs13, [%rd18+24];
	// begin inline asm
	{mul.f16 %rs190,%rs186,%rs13;
}
	// end inline asm
	// begin inline asm
	{mul.f16 %rs193,%rs187,%rs13;
}
	// end inline asm
	// begin inline asm
	{mul.f16 %rs196,%rs188,%rs13;
}
	// end inline asm
	// begin inline asm
	{mul.f16 %rs199,%rs189,%rs13;
}
	// end inline asm
	ld.global.nc.u16 	%rs14, [%rd19+24];
	// begin inline asm
	{sub.f16 %rs202,%rs190,%rs14;
}
	// end inline asm
	// begin inline asm
	{sub.f16 %rs205,%rs193,%rs14;
}
	// end inline asm
	// begin inline asm
	{sub.f16 %rs208,%rs196,%rs14;
}
	// end inline asm
	// begin inline asm
	{sub.f16 %rs211,%rs199,%rs14;
}
	// end inline asm
	st.shared.v4.u16 	[%r95+1728], {%rs202, %rs205, %rs208, %rs211};
	ld.global.nc.u8 	%rs298, [%rd1+46592];
	cvt.u16.u8 	%rs299, %rs298;
	ld.global.nc.u8 	%rs300, [%rd1+46593];
	cvt.u16.u8 	%rs301, %rs300;
	shr.u16 	%rs302, %rs299, 4;
	cvt.u32.u16 	%r58, %rs302;
	shr.u16 	%rs303, %rs301, 4;
	cvt.u32.u16 	%r60, %rs303;
	and.b16  	%rs304, %rs299, 15;
	cvt.u32.u16 	%r57, %rs304;
	and.b16  	%rs305, %rs301, 15;
	cvt.u32.u16 	%r59, %rs305;
	// begin inline asm
	cvt.rn.f16.s32 %rs214, %r57;
	// end inline asm
	// begin inline asm
	cvt.rn.f16.s32 %rs215, %r58;
	// end inline asm
	// begin inline asm
	cvt.rn.f16.s32 %rs216, %r59;
	// end inline asm
	// begin inline asm
	cvt.rn.f16.s32 %rs217, %r60;
	// end inline asm
	ld.global.nc.u16 	%rs15, [%rd18+28];
	// begin inline asm
	{mul.f16 %rs218,%rs214,%rs15;
}
	// end inline asm
	// begin inline asm
	{mul.f16 %rs221,%rs215,%rs15;
}
	// end inline asm
	// begin inline asm
	{mul.f16 %rs224,%rs216,%rs15;
}
	// end inline asm
	// begin inline asm
	{mul.f16 %rs227,%rs217,%rs15;
}
	// end inline asm
	ld.global.nc.u16 	%rs16, [%rd19+28];
	// begin inline asm
	{sub.f16 %rs230,%rs218,%rs16;
}
	// end inline asm
	// begin inline asm
	{sub.f16 %rs233,%rs221,%rs16;
}
	// end inline asm
	// begin inline asm
	{sub.f16 %rs236,%rs224,%rs16;
}
	// end inline asm
	// begin inline asm
	{sub.f16 %rs239,%rs227,%rs16;
}
	// end inline asm
	st.shared.v4.u16 	[%r95+2016], {%rs230, %rs233, %rs236, %rs239};
	// begin inline asm
	cp.async.commit_group;
	// end inline asm
	mov.u32 	%r455, %r454;
	mov.u32 	%r456, %r454;
	mov.u32 	%r457, %r454;
	mov.u32 	%r458, %r454;
	mov.u32 	%r459, %r454;
	mov.u32 	%r460, %r454;
	mov.u32 	%r461, %r454;
$L__BB0_1:
	ld.param.u32 	%r453, [tir_halfxint3_tensorop_32x128x64x2_t0_y1z8_K6656_align8_param_5];
	ld.param.u64 	%rd35, [tir_halfxint3_tensorop_32x128x64x2_t0_y1z8_K6656_align8_param_0];
	bar.sync 	0;
	not.b32 	%r135, %r462;
	and.b32  	%r136, %r135, 1;
	mul.lo.s32 	%r137, %r136, 2304;
	mov.u32 	%r138, %tid.x;
	shr.u32 	%r139, %r138, 3;
	mov.u32 	%r140, %tid.z;
	mul.lo.s32 	%r141, %r140, 288;
	mad.lo.s32 	%r142, %r139, 72, %r141;
	shl.b32 	%r143, %r138, 3;
	and.b32  	%r144, %r143, 56;
	add.s32 	%r145, %r142, %r144;
	mul.wide.u32 	%rd22, %r145, 2;
	mov.u32 	%r146, _ZZ55tir_halfxint3_tensorop_32x128x64x2_t0_y1z8_K6656_align8E11APad_shared;
	cvt.u64.u32 	%rd23, %r146;
	cvta.shared.u64 	%rd24, %rd23;
	add.s64 	%rd25, %rd24, %rd22;
	mul.wide.u32 	%rd26, %r137, 2;
	add.s64 	%rd20, %rd25, %rd26;
	// begin inline asm
	{ .reg .u64 addr; cvta.to.shared.u64 addr, %rd20; cvt.u32.u64 %r96, addr; }
	// end inline asm
	shl.b32 	%r147, %r462, 6;
	mul.lo.s32 	%r148, %r140, 26624;
	mad.lo.s32 	%r149, %r139, 6656, %r148;
	or.b32  	%r150, %r149, %r144;
	add.s32 	%r151, %r150, %r147;
	mul.wide.u32 	%rd27, %r151, 2;
	add.s64 	%rd28, %rd35, %rd27;
	add.s64 	%rd21, %rd28, 128;
	shl.b32 	%r152, %r140, 2;
	add.s32 	%r153, %r152, %r139;
	setp.lt.s32 	%p2, %r153, %r453;
	selp.u32 	%r97, 1, 0, %p2;
	mov.b32 	%r102, 0;
	// begin inline asm
	{  .reg .pred p;  setp.ne.b32 p, %r97, 0; @p cp.async.cg.shared.global [%r96], [%rd21], 16;  @!p st.shared.v4.u32 [%r96], {%r102, %r102, %r102, %r102};}
	// end inline asm
	shl.b32 	%r154, %r462, 5;
	cvt.u64.u32 	%rd29, %r154;
	add.s64 	%rd30, %rd1, %rd29;
	ld.global.nc.u8 	%rs530, [%rd30+32];
	cvt.u16.u8 	%rs531, %rs530;
	ld.global.nc.u8 	%rs532, [%rd30+33];
	cvt.u16.u8 	%rs533, %rs532;
	shr.u16 	%rs534, %rs531, 4;
	cvt.u32.u16 	%r104, %rs534;
	shr.u16 	%rs535, %rs533, 4;
	cvt.u32.u16 	%r106, %rs535;
	and.b16  	%rs536, %rs531, 15;
	cvt.u32.u16 	%r103, %rs536;
	and.b16  	%rs537, %rs533, 15;
	cvt.u32.u16 	%r105, %rs537;
	// begin inline asm
	cvt.rn.f16.s32 %rs306, %r103;
	// end inline asm
	// begin inline asm
	cvt.rn.f16.s32 %rs307, %r104;
	// end inline asm
	// begin inline asm
	cvt.rn.f16.s32 %rs308, %r105;
	// end inline asm
	// begin inline asm
	cvt.rn.f16.s32 %rs309, %r106;
	// end inline asm
	// begin inline asm
	{mul.f16 %rs310,%rs306,%rs1;
}
	// end inline asm
	// begin inline asm
	{mul.f16 %rs313,%rs307,%rs1;
}
	// end inline asm
	// begin inline asm
	{mul.f16 %rs316,%rs308,%rs1;
}
	// end inline asm
	// begin inline asm
	{mul.f16 %rs319,%rs309,%rs1;
}
	// end inline asm
	// begin inline asm
	{sub.f16 %rs322,%rs310,%rs2;
}
	// end inline asm
	// begin inline asm
	{sub.f16 %rs325,%rs313,%rs2;
}
	// end inline asm
	// begin inline asm
	{sub.f16 %rs328,%rs316,%rs2;
}
	// end inline asm
	// begin inline asm
	{sub.f16 %rs331,%rs319,%rs2;
}
	// end inline asm
	shr.u32 	%r155, %r138, 4;
	mul.lo.s32 	%r11, %r140, 1152;
	mad.lo.s32 	%r156, %r155, 72, %r11;
	shl.b32 	%r157, %r138, 2;
	and.b32  	%r158, %r157, 60;
	add.s32 	%r159, %r156, %r158;
	shl.b32 	%r160, %r159, 1;
	mov.u32 	%r161, _ZZ55tir_halfxint3_tensorop_32x128x64x2_t0_y1z8_K6656_align8E16B_rescale_shared;
	add.s32 	%r162, %r161, %r160;
	mad.lo.s32 	%r163, %r136, 18432, %r162;
	st.shared.v4.u16 	[%r163], {%rs322, %rs325, %rs328, %rs331};
	ld.global.nc.u8 	%rs538, [%rd30+6688];
	cvt.u16.u8 	%rs539, %rs538;
	ld.global.nc.u8 	%rs540, [%rd30+6689];
	cvt.u16.u8 	%rs541, %rs540;
	shr.u16 	%rs542, %rs539, 4;
	cvt.u32.u16 	%r108, %rs542;
	shr.u16 	%rs543, %rs541, 4;
	cvt.u32.u16 	%r110, %rs543;
	and.b16  	%rs544, %rs539, 15;
	cvt.u32.u16 	%r107, %rs544;
	and.b16  	%rs545, %rs541, 15;
	cvt.u32.u16 	%r109, %rs545;
	// begin inline asm
	cvt.rn.f16.s32 %rs334, %r107;
	// end inline asm
	// begin inline asm
	cvt.rn.f16.s32 %rs335, %r108;
	// end inline asm
	// begin inline asm
	cvt.rn.f16.s32 %rs336, %r109;
	// end inline asm
	// begin inline asm
	cvt.rn.f16.s32 %rs337, %r110;
	// end inline asm
	// begin inline asm
	{mul.f16 %rs338,%rs334,%rs61;
}
	// end inline asm
	// begin inline asm
	{mul.f16 %rs341,%rs335,%rs61;
}
	// end inline asm
	// begin inline asm
	{mul.f16 %rs344,%rs336,%rs61;
}
	// end inline asm
	// begin inline asm
	{mul.f16 %rs347,%rs337,%rs61;
}
	// end inline asm
	// begin inline asm
	{sub.f16 %rs350,%rs338,%rs73;
}
	// end inline asm
	// begin inline asm
	{sub.f16 %rs353,%rs341,%rs73;
}
	// end inline asm
	// begin inline asm
	{sub.f16 %rs356,%rs344,%rs73;
}
	// end inline asm
	// begin inline asm
	{sub.f16 %rs359,%rs347,%rs73;
}
	// end inline asm
	st.shared.v4.u16 	[%r163+288], {%rs350, %rs353, %rs356, %rs359};
	ld.global.nc.u8 	%rs546, [%rd30+13344];
	cvt.u16.u8 	%rs547, %rs546;
	ld.global.nc.u8 	%rs548, [%rd30+13345];
	cvt.u16.u8 	%rs549, %rs548;
	shr.u16 	%rs550, %rs547, 4;
	cvt.u32.u16 	%r112, %rs550;
	shr.u16 	%rs551, %rs549, 4;
	cvt.u32.u16 	%r114, %rs551;
	and.b16  	%rs552, %rs547, 15;
	cvt.u32.u16 	%r111, %rs552;
	and.b16  	%rs553, %rs549, 15;
	cvt.u32.u16 	%r113, %rs553;
	// begin inline asm
	cvt.rn.f16.s32 %rs362, %r111;
	// end inline asm
	// begin inline asm
	cvt.rn.f16.s32 %rs363, %r112;
	// end inline asm
	// begin inline asm
	cvt.rn.f16.s32 %rs364, %r113;
	// end inline asm
	// begin inline asm
	cvt.rn.f16.s32 %rs365, %r114;
	// end inline asm
	// begin inline asm
	{mul.f16 %rs366,%rs362,%rs89;
}
	// end inline asm
	// begin inline asm
	{mul.f16 %rs369,%rs363,%rs89;
}
	// end inline asm
	// begin inline asm
	{mul.f16 %rs372,%rs364,%rs89;
}
	// end inline asm
	// begin inline asm
	{mul.f16 %rs375,%rs365,%rs89;
}
	// end inline asm
	// begin inline asm
	{sub.f16 %rs378,%rs366,%rs101;
}
	// end inline asm
	// begin inline asm
	{sub.f16 %rs381,%rs369,%rs101;
}
	// end inline asm
	// begin inline asm
	{sub.f16 %rs384,%rs372,%rs101;
}
	// end inline asm
	// begin inline asm
	{sub.f16 %rs387,%rs375,%rs101;
}
	// end inline asm
	st.shared.v4.u16 	[%r163+576], {%rs378, %rs381, %rs384, %rs387};
	ld.global.nc.u8 	%rs554, [%rd30+20000];
	cvt.u16.u8 	%rs555, %rs554;
	ld.global.nc.u8 	%rs556, [%rd30+20001];
	cvt.u16.u8 	%rs557, %rs556;
	shr.u16 	%rs558, %rs555, 4;
	cvt.u32.u16 	%r116, %rs558;
	shr.u16 	%rs559, %rs557, 4;
	cvt.u32.u16 	%r118, %rs559;
	and.b16  	%rs560, %rs555, 15;
	cvt.u32.u16 	%r115, %rs560;
	and.b16  	%rs561, %rs557, 15;
	cvt.u32.u16 	%r117, %rs561;
	// begin inline asm
	cvt.rn.f16.s32 %rs390, %r115;
	// end inline asm
	// begin inline asm
	cvt.rn.f16.s32 %rs391, %r116;
	// end inline asm
	// begin inline asm
	cvt.rn.f16.s32 %rs392, %r117;
	// end inline asm
	// begin inline asm
	cvt.rn.f16.s32 %rs393, %r118;
	// end inline asm
	// begin inline asm
	{mul.f16 %rs394,%rs390,%rs117;
}
	// end inline asm
	// begin inline asm
	{mul.f16 %rs397,%rs391,%rs117;
}
	// end inline asm
	// begin inline asm
	{mul.f16 %rs400,%rs392,%rs117;
}
	// end inline asm
	// begin inline asm
	{mul.f16 %rs403,%rs393,%rs117;
}
	// end inline asm
	// begin inline asm
	{sub.f16 %rs406,%rs394,%rs129;
}
	// end inline asm
	// begin inline asm
	{sub.f16 %rs409,%rs397,%rs129;
}
	// end inline asm
	// begin inline asm
	{sub.f16 %rs412,%rs400,%rs129;
}
	// end inline asm
	// begin inline asm
	{sub.f16 %rs415,%rs403,%rs129;
}
	// end inline asm
	st.shared.v4.u16 	[%r163+864], {%rs406, %rs409, %rs412, %rs415};
	ld.global.nc.u8 	%rs562, [%rd30+26656];
	cvt.u16.u8 	%rs563, %rs562;
	ld.global.nc.u8 	%rs564, [%rd30+26657];
	cvt.u16.u8 	%rs565, %rs564;
	shr.u16 	%rs566, %rs563, 4;
	cvt.u32.u16 	%r120, %rs566;
	shr.u16 	%rs567, %rs565, 4;
	cvt.u32.u16 	%r122, %rs567;
	and.b16  	%rs568, %rs563, 15;
	cvt.u32.u16 	%r119, %rs568;
	and.b16  	%rs569, %rs565, 15;
	cvt.u32.u16 	%r121, %rs569;
	// begin inline asm
	cvt.rn.f16.s32 %rs418, %r119;
	// end inline asm
	// begin inline asm
	cvt.rn.f16.s32 %rs419, %r120;
	// end inline asm
	// begin inline asm
	cvt.rn.f16.s32 %rs420, %r121;
	// end inline asm
	// begin inline asm
	cvt.rn.f16.s32 %rs421, %r122;
	// end inline asm
	// begin inline asm
	{mul.f16 %rs422,%rs418,%rs9;
}
	// end inline asm
	// begin inline asm
	{mul.f16 %rs425,%rs419,%rs9;
}
	// end inline asm
	// begin inline asm
	{mul.f16 %rs428,%rs420,%rs9;
}
	// end inline asm
	// begin inline asm
	{mul.f16 %rs431,%rs421,%rs9;
}
	// end inline asm
	// begin inline asm
	{sub.f16 %rs434,%rs422,%rs10;
}
	// end inline asm
	// begin inline asm
	{sub.f16 %rs437,%rs425,%rs10;
}
	// end inline asm
	// begin inline asm
	{sub.f16 %rs440,%rs428,%rs10;
}
	// end inline asm
	// begin inline asm
	{sub.f16 %rs443,%rs431,%rs10;
}
	// end inline asm
	st.shared.v4.u16 	[%r163+1152], {%rs434, %rs437, %rs440, %rs443};
	ld.global.nc.u8 	%rs570, [%rd30+33312];
	cvt.u16.u8 	%rs571, %rs570;
	ld.global.nc.u8 	%rs572, [%rd30+33313];
	cvt.u16.u8 	%rs573, %rs572;
	shr.u16 	%rs574, %rs571, 4;
	cvt.u32.u16 	%r124, %rs574;
	shr.u16 	%rs575, %rs573, 4;
	cvt.u32.u16 	%r126, %rs575;
	and.b16  	%rs576, %rs571, 15;
	cvt.u32.u16 	%r123, %rs576;
	and.b16  	%rs577, %rs573, 15;
	cvt.u32.u16 	%r125, %rs577;
	// begin inline asm
	cvt.rn.f16.s32 %rs446, %r123;
	// end inline asm
	// begin inline asm
	cvt.rn.f16.s32 %rs447, %r124;
	// end inline asm
	// begin inline asm
	cvt.rn.f16.s32 %rs448, %r125;
	// end inline asm
	// begin inline asm
	cvt.rn.f16.s32 %rs449, %r126;
	// end inline asm
	// begin inline asm
	{mul.f16 %rs450,%rs446,%rs11;
}
	// end inline asm
	// begin inline asm
	{mul.f16 %rs453,%rs447,%rs11;
}
	// end inline asm
	// begin inline asm
	{mul.f16 %rs456,%rs448,%rs11;
}
	// end inline asm
	// begin inline asm
	{mul.f16 %rs459,%rs449,%rs11;
}
	// end inline asm
	// begin inline asm
	{sub.f16 %rs462,%rs450,%rs12;
}
	// end inline asm
	// begin inline asm
	{sub.f16 %rs465,%rs453,%rs12;
}
	// end inline asm
	// begin inline asm
	{sub.f16 %rs468,%rs456,%rs12;
}
	// end inline asm
	// begin inline asm
	{sub.f16 %rs471,%rs459,%rs12;
}
	// end inline asm
	st.shared.v4.u16 	[%r163+1440], {%rs462, %rs465, %rs468, %rs471};
	ld.global.nc.u8 	%rs578, [%rd30+39968];
	cvt.u16.u8 	%rs579, %rs578;
	ld.global.nc.u8 	%rs580, [%rd30+39969];
	cvt.u16.u8 	%rs581, %rs580;
	shr.u16 	%rs582, %rs579, 4;
	cvt.u32.u16 	%r128, %rs582;
	shr.u16 	%rs583, %rs581, 4;
	cvt.u32.u16 	%r130, %rs583;
	and.b16  	%rs584, %rs579, 15;
	cvt.u32.u16 	%r127, %rs584;
	and.b16  	%rs585, %rs581, 15;
	cvt.u32.u16 	%r129, %rs585;
	// begin inline asm
	cvt.rn.f16.s32 %rs474, %r127;
	// end inline asm
	// begin inline asm
	cvt.rn.f16.s32 %rs475, %r128;
	// end inline asm
	// begin inline asm
	cvt.rn.f16.s32 %rs476, %r129;
	// end inline asm
	// begin inline asm
	cvt.rn.f16.s32 %rs477, %r130;
	// end inline asm
	// begin inline asm
	{mul.f16 %rs478,%rs474,%rs13;
}
	// end inline asm
	// begin inline asm
	{mul.f16 %rs481,%rs475,%rs13;
}
	// end inline asm
	// begin inline asm
	{mul.f16 %rs484,%rs476,%rs13;
}
	// end inline asm
	// begin inline asm
	{mul.f16 %rs487,%rs477,%rs13;
}
	// end inline asm
	// begin inline asm
	{sub.f16 %rs490,%rs478,%rs14;
}
	// end inline asm
	// begin inline asm
	{sub.f16 %rs493,%rs481,%rs14;
}
	// end inline asm
	// begin inline asm
	{sub.f16 %rs496,%rs484,%rs14;
}
	// end inline asm
	// begin inline asm
	{sub.f16 %rs499,%rs487,%rs14;
}
	// end inline asm
	st.shared.v4.u16 	[%r163+1728], {%rs490, %rs493, %rs496, %rs499};
	ld.global.nc.u8 	%rs586, [%rd30+46624];
	cvt.u16.u8 	%rs587, %rs586;
	ld.global.nc.u8 	%rs588, [%rd30+46625];
	cvt.u16.u8 	%rs589, %rs588;
	shr.u16 	%rs590, %rs587, 4;
	cvt.u32.u16 	%r132, %rs590;
	shr.u16 	%rs591, %rs589, 4;
	cvt.u32.u16 	%r134, %rs591;
	and.b16  	%rs592, %rs587, 15;
	cvt.u32.u16 	%r131, %rs592;
	and.b16  	%rs593, %rs589, 15;
	cvt.u32.u16 	%r133, %rs593;
	// begin inline asm
	cvt.rn.f16.s32 %rs502, %r131;
	// end inline asm
	// begin inline asm
	cvt.rn.f16.s32 %rs503, %r132;
	// end inline asm
	// begin inline asm
	cvt.rn.f16.s32 %rs504, %r133;
	// end inline asm
	// begin inline asm
	cvt.rn.f16.s32 %rs505, %r134;
	// end inline asm
	// begin inline asm
	{mul.f16 %rs506,%rs502,%rs15;
}
	// end inline asm
	// begin inline asm
	{mul.f16 %rs509,%rs503,%rs15;
}
	// end inline asm
	// begin inline asm
	{mul.f16 %rs512,%rs504,%rs15;
}
	// end inline asm
	// begin inline asm
	{mul.f16 %rs515,%rs505,%rs15;
}
	// end inline asm
	// begin inline asm
	{sub.f16 %rs518,%rs506,%rs16;
}
	// end inline asm
	// begin inline asm
	{sub.f16 %rs521,%rs509,%rs16;
}
	// end inline asm
	// begin inline asm
	{sub.f16 %rs524,%rs512,%rs16;
}
	// end inline asm
	// begin inline asm
	{sub.f16 %rs527,%rs515,%rs16;
}
	// end inline asm
	st.shared.v4.u16 	[%r163+2016], {%rs518, %rs521, %rs524, %rs527};
	// begin inline asm
	cp.async.commit_group;
	// end inline asm
	// begin inline asm
	cp.async.wait_group 1;
	// end inline asm
	bar.sync 	0;
	and.b32  	%r164, %r462, 1;
	setp.eq.b32 	%p3, %r164, 1;
	selp.b32 	%r165, 4608, 0, %p3;
	selp.b32 	%r166, 9216, 0, %p3;
	add.s32 	%r167, %r166, %r11;
	add.s32 	%r168, %r146, %r165;
	mov.b32 	%r169, 72;
	wmma.load.a.sync.aligned.row.m16n16k16.shared.f16 	{%r170, %r171, %r172, %r173, %r174, %r175, %r176, %r177}, [%r168], %r169;
	add.s32 	%r178, %r168, 2304;
	wmma.load.a.sync.aligned.row.m16n16k16.shared.f16 	{%r179, %r180, %r181, %r182, %r183, %r184, %r185, %r186}, [%r178], %r169;
	shl.b32 	%r187, %r167, 1;
	add.s32 	%r188, %r161, %r187;
	wmma.load.b.sync.aligned.col.m16n16k16.shared.f16 	{%r189, %r190, %r191, %r192, %r193, %r194, %r195, %r196}, [%r188], %r169;
	wmma.mma.sync.aligned.row.col.m16n16k16.f16.f16 {%r197, %r198, %r199, %r200}, {%r170, %r171, %r172, %r173, %r174, %r175, %r176, %r177}, {%r189, %r190, %r191, %r192, %r193, %r194, %r195, %r196}, {%r461, %r460, %r459, %r458};
	wmma.mma.sync.aligned.row.col.m16n16k16.f16.f16 {%r201, %r202, %r203, %r204}, {%r179, %r180, %r181, %r182, %r183, %r184, %r185, %r186}, {%r189, %r190, %r191, %r192, %r193, %r194, %r195, %r196}, {%r457, %r456, %r455, %r454};
	add.s32 	%r205, %r168, 32;
	wmma.load.a.sync.aligned.row.m16n16k16.shared.f16 	{%r206, %r207, %r208, %r209, %r210, %r211, %r212, %r213}, [%r205], %r169;
	add.s32 	%r214, %r168, 2336;
	wmma.load.a.sync.aligned.row.m16n16k16.shared.f16 	{%r215, %r216, %r217, %r218, %r219, %r220, %r221, %r222}, [%r214], %r169;
	add.s32 	%r223, %r188, 32;
	wmma.load.b.sync.aligned.col.m16n16k16.shared.f16 	{%r224, %r225, %r226, %r227, %r228, %r229, %r230, %r231}, [%r223], %r169;
	wmma.mma.sync.aligned.row.col.m16n16k16.f16.f16 {%r232, %r233, %r234, %r235}, {%r206, %r207, %r208, %r209, %r210, %r211, %r212, %r213}, {%r224, %r225, %r226, %r227, %r228, %r229, %r230, %r231}, {%r197, %r198, %r199, %r200};
	wmma.mma.sync.aligned.row.col.m16n16k16.f16.f16 {%r236, %r237, %r238, %r239}, {%r215, %r216, %r217, %r218, %r219, %r220, %r221, %r222}, {%r224, %r225, %r226, %r227, %r228, %r229, %r230, %r231}, {%r201, %r202, %r203, %r204};
	add.s32 	%r240, %r168, 64;
	wmma.load.a.sync.aligned.row.m16n16k16.shared.f16 	{%r241, %r242, %r243, %r244, %r245, %r246, %r247, %r248}, [%r240], %r169;
	add.s32 	%r249, %r168, 2368;
	wmma.load.a.sync.aligned.row.m16n16k16.shared.f16 	{%r250, %r251, %r252, %r253, %r254, %r255, %r256, %r257}, [%r249], %r169;
	add.s32 	%r258, %r188, 64;
	wmma.load.b.sync.aligned.col.m16n16k16.shared.f16 	{%r259, %r260, %r261, %r262, %r263, %r264, %r265, %r266}, [%r258], %r169;
	wmma.mma.sync.aligned.row.col.m16n16k16.f16.f16 {%r267, %r268, %r269, %r270}, {%r241, %r242, %r243, %r244, %r245, %r246, %r247, %r248}, {%r259, %r260, %r261, %r262, %r263, %r264, %r265, %r266}, {%r232, %r233, %r234, %r235};
	wmma.mma.sync.aligned.row.col.m16n16k16.f16.f16 {%r271, %r272, %r273, %r274}, {%r250, %r251, %r252, %r253, %r254, %r255, %r256, %r257}, {%r259, %r260, %r261, %r262, %r263, %r264, %r265, %r266}, {%r236, %r237, %r238, %r239};
	add.s32 	%r275, %r168, 96;
	wmma.load.a.sync.aligned.row.m16n16k16.shared.f16 	{%r276, %r277, %r278, %r279, %r280, %r281, %r282, %r283}, [%r275], %r169;
	add.s32 	%r284, %r168, 2400;
	wmma.load.a.sync.aligned.row.m16n16k16.shared.f16 	{%r285, %r286, %r287, %r288, %r289, %r290, %r291, %r292}, [%r284], %r169;
	add.s32 	%r293, %r188, 96;
	wmma.load.b.sync.aligned.col.m16n16k16.shared.f16 	{%r294, %r295, %r296, %r297, %r298, %r299, %r300, %r301}, [%r293], %r169;
	wmma.mma.sync.aligned.row.col.m16n16k16.f16.f16 {%r461, %r460, %r459, %r458}, {%r276, %r277, %r278, %r279, %r280, %r281, %r282, %r283}, {%r294, %r295, %r296, %r297, %r298, %r299, %r300, %r301}, {%r267, %r268, %r269, %r270};
	wmma.mma.sync.aligned.row.col.m16n16k16.f16.f16 {%r457, %r456, %r455, %r454}, {%r285, %r286, %r287, %r288, %r289, %r290, %r291, %r292}, {%r294, %r295, %r296, %r297, %r298, %r299, %r300, %r301}, {%r271, %r272, %r273, %r274};
	add.s32 	%r462, %r462, 1;
	setp.ne.s32 	%p4, %r462, 103;
	@%p4 bra 	$L__BB0_1;
	ld.param.u64 	%rd36, [tir_halfxint3_tensorop_32x128x64x2_t0_y1z8_K6656_align8_param_4];
	// begin inline asm
	cp.async.wait_group 0;
	// end inline asm
	bar.sync 	0;
	mov.u32 	%r302, _ZZ55tir_halfxint3_tensorop_32x128x64x2_t0_y1z8_K6656_align8E11APad_shared;
	add.s32 	%r303, %r302, 4608;
	mov.b32 	%r304, 72;
	wmma.load.a.sync.aligned.row.m16n16k16.shared.f16 	{%r305, %r306, %r307, %r308, %r309, %r310, %r311, %r312}, [%r303], %r304;
	add.s32 	%r313, %r302, 6912;
	wmma.load.a.sync.aligned.row.m16n16k16.shared.f16 	{%r314, %r315, %r316, %r317, %r318, %r319, %r320, %r321}, [%r313], %r304;
	shl.b32 	%r322, %r11, 1;
	mov.u32 	%r323, _ZZ55tir_halfxint3_tensorop_32x128x64x2_t0_y1z8_K6656_align8E16B_rescale_shared;
	add.s32 	%r324, %r323, %r322;
	add.s32 	%r325, %r324, 18432;
	wmma.load.b.sync.aligned.col.m16n16k16.shared.f16 	{%r326, %r327, %r328, %r329, %r330, %r331, %r332, %r333}, [%r325], %r304;
	wmma.mma.sync.aligned.row.col.m16n16k16.f16.f16 {%r334, %r335, %r336, %r337}, {%r305, %r306, %r307, %r308, %r309, %r310, %r311, %r312}, {%r326, %r327, %r328, %r329, %r330, %r331, %r332, %r333}, {%r461, %r460, %r459, %r458};
	wmma.mma.sync.aligned.row.col.m16n16k16.f16.f16 {%r338, %r339, %r340, %r341}, {%r314, %r315, %r316, %r317, %r318, %r319, %r320, %r321}, {%r326, %r327, %r328, %r329, %r330, %r331, %r332, %r333}, {%r457, %r456, %r455, %r454};
	add.s32 	%r342, %r302, 4640;
	wmma.load.a.sync.aligned.row.m16n16k16.shared.f16 	{%r343, %r344, %r345, %r346, %r347, %r348, %r349, %r350}, [%r342], %r304;
	add.s32 	%r351, %r302, 6944;
	wmma.load.a.sync.aligned.row.m16n16k16.shared.f16 	{%r352, %r353, %r354, %r355, %r356, %r357, %r358, %r359}, [%r351], %r304;
	add.s32 	%r360, %r324, 18464;
	wmma.load.b.sync.aligned.col.m16n16k16.shared.f16 	{%r361, %r362, %r363, %r364, %r365, %r366, %r367, %r368}, [%r360], %r304;
	wmma.mma.sync.aligned.row.col.m16n16k16.f16.f16 {%r369, %r370, %r371, %r372}, {%r343, %r344, %r345, %r346, %r347, %r348, %r349, %r350}, {%r361, %r362, %r363, %r364, %r365, %r366, %r367, %r368}, {%r334, %r335, %r336, %r337};
	wmma.mma.sync.aligned.row.col.m16n16k16.f16.f16 {%r373, %r374, %r375, %r376}, {%r352, %r353, %r354, %r355, %r356, %r357, %r358, %r359}, {%r361, %r362, %r363, %r364, %r365, %r366, %r367, %r368}, {%r338, %r339, %r340, %r341};
	add.s32 	%r377, %r302, 4672;
	wmma.load.a.sync.aligned.row.m16n16k16.shared.f16 	{%r378, %r379, %r380, %r381, %r382, %r383, %r384, %r385}, [%r377], %r304;
	add.s32 	%r386, %r302, 6976;
	wmma.load.a.sync.aligned.row.m16n16k16.shared.f16 	{%r387, %r388, %r389, %r390, %r391, %r392, %r393, %r394}, [%r386], %r304;
	add.s32 	%r395, %r324, 18496;
	wmma.load.b.sync.aligned.col.m16n16k16.shared.f16 	{%r396, %r397, %r398, %r399, %r400, %r401, %r402, %r403}, [%r395], %r304;
	wmma.mma.sync.aligned.row.col.m16n16k16.f16.f16 {%r404, %r405, %r406, %r407}, {%r378, %r379, %r380, %r381, %r382, %r383, %r384, %r385}, {%r396, %r397, %r398, %r399, %r400, %r401, %r402, %r403}, {%r369, %r370, %r371, %r372};
	wmma.mma.sync.aligned.row.col.m16n16k16.f16.f16 {%r408, %r409, %r410, %r411}, {%r387, %r388, %r389, %r390, %r391, %r392, %r393, %r394}, {%r396, %r397, %r398, %r399, %r400, %r401, %r402, %r403}, {%r373, %r374, %r375, %r376};
	add.s32 	%r412, %r302, 4704;
	wmma.load.a.sync.aligned.row.m16n16k16.shared.f16 	{%r413, %r414, %r415, %r416, %r417, %r418, %r419, %r420}, [%r412], %r304;
	add.s32 	%r421, %r302, 7008;
	wmma.load.a.sync.aligned.row.m16n16k16.shared.f16 	{%r422, %r423, %r424, %r425, %r426, %r427, %r428, %r429}, [%r421], %r304;
	add.s32 	%r430, %r324, 18528;
	wmma.load.b.sync.aligned.col.m16n16k16.shared.f16 	{%r431, %r432, %r433, %r434, %r435, %r436, %r437, %r438}, [%r430], %r304;
	wmma.mma.sync.aligned.row.col.m16n16k16.f16.f16 {%r439, %r440, %r441, %r442}, {%r413, %r414, %r415, %r416, %r417, %r418, %r419, %r420}, {%r431, %r432, %r433, %r434, %r435, %r436, %r437, %r438}, {%r404, %r405, %r406, %r407};
	wmma.mma.sync.aligned.row.col.m16n16k16.f16.f16 {%r443, %r444, %r445, %r446}, {%r422, %r423, %r424, %r425, %r426, %r427, %r428, %r429}, {%r431, %r432, %r433, %r434, %r435, %r436, %r437, %r438}, {%r408, %r409, %r410, %r411};
	cvta.to.global.u64 	%rd31, %rd36;
	mov.u32 	%r447, %ctaid.x;
	shl.b32 	%r448, %r447, 7;
	mov.u32 	%r449, %tid.z;
	shl.b32 	%r450, %r449, 4;
	add.s32 	%r451, %r448, %r450;
	mul.wide.u32 	%rd32, %r451, 2;
	add.s64 	%rd33, %rd31, %rd32;
	mov.b32 	%r452, 17920;
	wmma.store.d.sync.aligned.row.m16n16k16.global.f16 	[%rd33], {%r439, %r440, %r441, %r442}, %r452;
	add.s64 	%rd34, %rd33, 573440;
	wmma.store.d.sync.aligned.row.m16n16k16.global.f16 	[%rd34], {%r443, %r444, %r445, %r446}, %r452;
	ret;

}


// ===== COMPILED SASS (sm_100) =====

	.target	sm_100

	.elftype	@"ET_EXEC"


//--------------------- .note.nv.tkinfo           --------------------------
	.section	.note.nv.tkinfo,"",@"SHT_NOTE"
	.sectionflags	@"SHF_NOTE_NV_TKINFO"
	.tkinfo
        /*0018*/ 	.word	0x00000002
        /*0030*/ 	.string	""
        /*0030*/ 	.string	"ptxas"
        /*0030*/ 	.string	"Cuda compilation tools, release 13.0, V13.0.88"
        /*0030*/ 	.string	"Build cuda_13.0.r13.0/compiler.36424714_0"
        /*0030*/ 	.string	"-arch sm_100 -m 64 "



//--------------------- .note.nv.cuinfo           --------------------------
	.section	.note.nv.cuinfo,"",@"SHT_NOTE"
	.sectionflags	@"SHF_NOTE_NV_CUINFO"
        /*0018*/ 	.short	0x0002
        /*001a*/ 	.short	0x0064
        /*001c*/ 	.short	0x0082
	.zero		2


//--------------------- .nv.info                  --------------------------
	.section	.nv.info,"",@"SHT_CUDA_INFO"
	.align	4


	//----- nvinfo : EIATTR_REGCOUNT
	.align		4
        /*0000*/ 	.byte	0x04, 0x2f
        /*0002*/ 	.short	(.L_1 - .L_0)
	.align		4
.L_0:
        /*0004*/ 	.word	index@(tir_halfxint3_tensorop_32x128x64x2_t0_y1z8_K6656_align8)
        /*0008*/ 	.word	0x00000040


	//----- nvinfo : EIATTR_FRAME_SIZE
	.align		4
.L_1:
        /*000c*/ 	.byte	0x04, 0x11
        /*000e*/ 	.short	(.L_3 - .L_2)
	.align		4
.L_2:
        /*0010*/ 	.word	index@(tir_halfxint3_tensorop_32x128x64x2_t0_y1z8_K6656_align8)
        /*0014*/ 	.word	0x00000000


	//----- nvinfo : EIATTR_MIN_STACK_SIZE
	.align		4
.L_3:
        /*0018*/ 	.byte	0x04, 0x12
        /*001a*/ 	.short	(.L_5 - .L_4)
	.align		4
.L_4:
        /*001c*/ 	.word	index@(tir_halfxint3_tensorop_32x128x64x2_t0_y1z8_K6656_align8)
        /*0020*/ 	.word	0x00000000
.L_5:


//--------------------- .nv.compat                --------------------------
	.section	.nv.compat,"",@"SHT_CUDA_COMPAT_INFO"
	.align	4
        /*0000*/ 	.byte	0x02, 0x09, 0x00, 0x00, 0x02, 0x02, 0x01, 0x00, 0x02, 0x05, 0x05, 0x00, 0x03, 0x07, 0x01, 0x01
        /*0010*/ 	.byte	0x02, 0x03, 0x00, 0x00, 0x02, 0x06, 0x01, 0x00, 0x04, 0x0b, 0x08, 0x00, 0x09, 0x00, 0x00, 0x00
        /*0020*/ 	.byte	0x00, 0x00, 0x00, 0x00


//--------------------- .nv.info.tir_halfxint3_tensorop_32x128x64x2_t0_y1z8_K6656_align8 --------------------------
	.section	.nv.info.tir_halfxint3_tensorop_32x128x64x2_t0_y1z8_K6656_align8,"",@"SHT_CUDA_INFO"
	.sectionflags	@""
	.align	4


	//----- nvinfo : EIATTR_CUDA_API_VERSION
	.align		4
        /*0000*/ 	.byte	0x04, 0x37
        /*0002*/ 	.short	(.L_7 - .L_6)
.L_6:
        /*0004*/ 	.word	0x00000082


	//----- nvinfo : EIATTR_KPARAM_INFO
	.align		4
.L_7:
        /*0008*/ 	.byte	0x04, 0x17
        /*000a*/ 	.short	(.L_9 - .L_8)
.L_8:
        /*000c*/ 	.word	0x00000000
        /*0010*/ 	.short	0x0005
        /*0012*/ 	.short	0x0028
        /*0014*/ 	.byte	0x00, 0xf0, 0x11, 0x00


	//----- nvinfo : EIATTR_KPARAM_INFO
	.align		4
.L_9:
        /*0018*/ 	.byte	0x04, 0x17
        /*001a*/ 	.short	(.L_11 - .L_10)
.L_10:
        /*001c*/ 	.word	0x00000000
        /*0020*/ 	.short	0x0004
        /*0022*/ 	.short	0x0020
        /*0024*/ 	.byte	0x00, 0xf5, 0x21, 0x00


	//----- nvinfo : EIATTR_KPARAM_INFO
	.align		4
.L_11:
        /*0028*/ 	.byte	0x04, 0x17
        /*002a*/ 	.short	(.L_13 - .L_12)
.L_12:
        /*002c*/ 	.word	0x00000000
        /*0030*/ 	.short	0x0003
        /*0032*/ 	.short	0x0018
        /*0034*/ 	.byte	0x00, 0xf5, 0x21, 0x00


	//----- nvinfo : EIATTR_KPARAM_INFO
	.align		4
.L_13:
        /*0038*/ 	.byte	0x04, 0x17
        /*003a*/ 	.short	(.L_15 - .L_14)
.L_14:
        /*003c*/ 	.word	0x00000000
        /*0040*/ 	.short	0x0002
        /*0042*/ 	.short	0x0010
        /*0044*/ 	.byte	0x00, 0xf5, 0x21, 0x00


	//----- nvinfo : EIATTR_KPARAM_INFO
	.align		4
.L_15:
        /*0048*/ 	.byte	0x04, 0x17
        /*004a*/ 	.short	(.L_17 - .L_16)
.L_16:
        /*004c*/ 	.word	0x00000000
        /*0050*/ 	.short	0x0001
        /*0052*/ 	.short	0x0008
        /*0054*/ 	.byte	0x00, 0xf5, 0x21, 0x00


	//----- nvinfo : EIATTR_KPARAM_INFO
	.align		4
.L_17:
        /*0058*/ 	.byte	0x04, 0x17
        /*005a*/ 	.short	(.L_19 - .L_18)
.L_18:
        /*005c*/ 	.word	0x00000000
        /*0060*/ 	.short	0x0000
        /*0062*/ 	.short	0x0000
        /*0064*/ 	.byte	0x00, 0xf5, 0x21, 0x00


	//----- nvinfo : EIATTR_SPARSE_MMA_MASK
	.align		4
.L_19:
        /*0068*/ 	.byte	0x03, 0x50
        /*006a*/ 	.short	0x0000


	//----- nvinfo : EIATTR_WMMA_USED
	.align		4
        /*006c*/ 	.byte	0x01, 0x2b
	.zero		2


	//----- nvinfo : EIATTR_MAXREG_COUNT
	.align		4
        /*0070*/ 	.byte	0x03, 0x1b
        /*0072*/ 	.short	0x00ff


	//----- nvinfo : EIATTR_NUM_BARRIERS
	.align		4
        /*0074*/ 	.byte	0x02, 0x4c
        /*0076*/ 	.byte	0x01
	.zero		1


	//----- nvinfo : EIATTR_MERCURY_ISA_VERSION
	.align		4
        /*0078*/ 	.byte	0x03, 0x5f
        /*007a*/ 	.short	0x0101


	//----- nvinfo : EIATTR_VRC_CTA_INIT_COUNT
	.align		4
        /*007c*/ 	.byte	0x02, 0x4a
	.zero		1
	.zero		1


	//----- nvinfo : EIATTR_EXIT_INSTR_OFFSETS
	.align		4
        /*0080*/ 	.byte	0x04, 0x1c
        /*0082*/ 	.short	(.L_21 - .L_20)


	//   ....[0]....
.L_20:
        /*0084*/ 	.word	0x00001ef0


	//----- nvinfo : EIATTR_MAX_THREADS
	.align		4
.L_21:
        /*0088*/ 	.byte	0x04, 0x05
        /*008a*/ 	.short	(.L_23 - .L_22)
.L_22:
        /*008c*/ 	.word	0x00000100
        /*0090*/ 	.word	0x00000001
        /*0094*/ 	.word	0x00000001


	//----- nvinfo : EIATTR_CRS_STACK_SIZE
	.align		4
.L_23:
        /*0098*/ 	.byte	0x04, 0x1e
        /*009a*/ 	.short	(.L_25 - .L_24)
.L_24:
        /*009c*/ 	.word	0x00000000


	//----- nvinfo : EIATTR_CBANK_PARAM_SIZE
	.align		4
.L_25:
        /*00a0*/ 	.byte	0x03, 0x19
        /*00a2*/ 	.short	0x002c


	//----- nvinfo : EIATTR_PARAM_CBANK
	.align		4
        /*00a4*/ 	.byte	0x04, 0x0a
        /*00a6*/ 	.short	(.L_27 - .L_26)
	.align		4
.L_26:
        /*00a8*/ 	.word	index@(.nv.constant0.tir_halfxint3_tensorop_32x128x64x2_t0_y1z8_K6656_align8)
        /*00ac*/ 	.short	0x0380
        /*00ae*/ 	.short	0x002c


	//----- nvinfo : EIATTR_SW_WAR
	.align		4
.L_27:
        /*00b0*/ 	.byte	0x04, 0x36
        /*00b2*/ 	.short	(.L_29 - .L_28)
.L_28:
        /*00b4*/ 	.word	0x00000008
.L_29:


//--------------------- .nv.callgraph             --------------------------
	.section	.nv.callgraph,"",@"SHT_CUDA_CALLGRAPH"
	.align	4
	.sectionentsize	8
	.align		4
        /*0000*/ 	.word	0x00000000
	.align		4
        /*0004*/ 	.word	0xffffffff
	.align		4
        /*0008*/ 	.word	0x00000000
	.align		4
        /*000c*/ 	.word	0xfffffffe
	.align		4
        /*0010*/ 	.word	0x00000000
	.align		4
        /*0014*/ 	.word	0xfffffffd
	.align		4
        /*0018*/ 	.word	0x00000000
	.align		4
        /*001c*/ 	.word	0xfffffffc


//--------------------- .text.tir_halfxint3_tensorop_32x128x64x2_t0_y1z8_K6656_align8 --------------------------
	.section	.text.tir_halfxint3_tensorop_32x128x64x2_t0_y1z8_K6656_align8,"ax",@progbits
	.align	128
        .global         tir_halfxint3_tensorop_32x128x64x2_t0_y1z8_K6656_align8
        .type           tir_halfxint3_tensorop_32x128x64x2_t0_y1z8_K6656_align8,@function
        .size           tir_halfxint3_tensorop_32x128x64x2_t0_y1z8_K6656_align8,(.L_x_4 - tir_halfxint3_tensorop_32x128x64x2_t0_y1z8_K6656_align8)
        .other          tir_halfxint3_tensorop_32x128x64x2_t0_y1z8_K6656_align8,@"STO_CUDA_ENTRY STV_DEFAULT"
tir_halfxint3_tensorop_32x128x64x2_t0_y1z8_K6656_align8:
.text.tir_halfxint3_tensorop_32x128x64x2_t0_y1z8_K6656_align8:
[----:B------:R-:W-:Y:S01]  /*0000*/  LDC R1, c[0x0][0x37c] ;  /* 0x0000df00ff017b82 */ /* 0x000fe20000000800 */
[----:B------:R-:W1:Y:S01]  /*0010*/  S2R R2, SR_TID.X ;  /* 0x0000000000027919 */ /* 0x000e620000002100 */
[----:B------:R-:W2:Y:S01]  /*0020*/  LDCU UR4, c[0x0][0x3a8] ;  /* 0x00007500ff0477ac */ /* 0x000ea20008000800 */
[----:B------:R-:W-:Y:S01]  /*0030*/  MOV R34, 0x400 ;  /* 0x0000040000227802 */ /* 0x000fe20000000f00 */
[----:B------:R-:W-:Y:S01]  /*0040*/  BSSY.RECONVERGENT B0, `(.L_x_0) ;  /* 0x0000019000007945 */ /* 0x000fe20003800200 */
[----:B------:R-:W3:Y:S01]  /*0050*/  S2R R0, SR_TID.Z ;  /* 0x0000000000007919 */ /* 0x000ee20000002300 */
[----:B------:R-:W4:Y:S01]  /*0060*/  S2R R37, SR_CgaCtaId ;  /* 0x0000000000257919 */ /* 0x000f220000008800 */
[----:B------:R-:W5:Y:S01]  /*0070*/  S2R R6, SR_SWINHI ;  /* 0x0000000000067919 */ /* 0x000f620000002f00 */
[----:B------:R-:W2:Y:S01]  /*0080*/  S2R R7, SR_CTAID.X ;  /* 0x0000000000077919 */ /* 0x000ea20000002500 */
[----:B-1----:R-:W-:Y:S01]  /*0090*/  SHF.R.U32.HI R3, RZ, 0x3, R2 ;  /* 0x00000003ff037819 */ /* 0x002fe20000011602 */
[----:B------:R-:W-:-:S04]  /*00a0*/  IMAD.SHL.U32 R4, R2, 0x8, RZ ;  /* 0x0000000802047824 */ /* 0x000fc800078e00ff */
[----:B---3--:R-:W-:Y:S01]  /*00b0*/  IMAD R5, R0, 0x4, R3 ;  /* 0x0000000400057824 */ /* 0x008fe200078e0203 */
[----:B------:R-:W-:Y:S02]  /*00c0*/  LOP3.LUT R4, R4, 0x38, RZ, 0xc0, !PT ;  /* 0x0000003804047812 */ /* 0x000fe400078ec0ff */
[----:B----4-:R-:W-:Y:S02]  /*00d0*/  LEA R45, R37, R34, 0x18 ;  /* 0x00000022252d7211 */ /* 0x010fe400078ec0ff */
[C---:B--2---:R-:W-:Y:S01]  /*00e0*/  ISETP.GE.AND P0, PT, R5.reuse, UR4, PT ;  /* 0x0000000405007c0c */ /* 0x044fe2000bf06270 */
[C-C-:B------:R-:W-:Y:S01]  /*00f0*/  IMAD R3, R5.reuse, 0x48, R4.reuse ;  /* 0x0000004805037824 */ /* 0x140fe200078e0204 */
[----:B------:R-:W-:Y:S02]  /*0100*/  MOV R56, R45 ;  /* 0x0000002d00387202 */ /* 0x000fe40000000f00 */
[----:B-----5:R-:W-:Y:S01]  /*0110*/  MOV R57, R6 ;  /* 0x0000000600397202 */ /* 0x020fe20000000f00 */
[----:B------:R-:W1:Y:S01]  /*0120*/  LDCU.64 UR4, c[0x0][0x358] ;  /* 0x00006b00ff0477ac */ /* 0x000e620008000a00 */
[----:B------:R-:W-:-:S02]  /*0130*/  IMAD R44, R5, 0x1a00, R4 ;  /* 0x00001a00052c7824 */ /* 0x000fc400078e0204 */
[----:B------:R-:W-:-:S05]  /*0140*/  IMAD.WIDE.U32 R56, R3, 0x2, R56 ;  /* 0x0000000203387825 */ /* 0x000fca00078e0038 */
[----:B------:R-:W-:Y:S01]  /*0150*/  MOV R16, R56 ;  /* 0x0000003800107202 */ /* 0x000fe20000000f00 */
[----:B------:R-:W-:Y:S06]  /*0160*/  @P0 BRA `(.L_x_1) ;  /* 0x0000000000180947 */ /* 0x000fec0003800000 */
[----:B------:R-:W2:Y:S02]  /*0170*/  LDC.64 R4, c[0x0][0x380] ;  /* 0x0000e000ff047b82 */ /* 0x000ea40000000a00 */
[----:B--2---:R-:W-:-:S05]  /*0180*/  IMAD.WIDE.U32 R4, R44, 0x2, R4 ;  /* 0x000000022c047825 */ /* 0x004fca00078e0004 */
[----:B------:R-:W-:Y:S01]  /*0190*/  @!PT LDS RZ, [RZ] ;  /* 0x00000000fffff984 */ /* 0x000fe20000000800 */
[----:B------:R-:W-:Y:S01]  /*01a0*/  @!PT LDS RZ, [RZ] ;  /* 0x00000000fffff984 */ /* 0x000fe20000000800 */
[----:B------:R-:W-:Y:S01]  /*01b0*/  @!PT LDS RZ, [RZ] ;  /* 0x00000000fffff984 */ /* 0x000fe20000000800 */
[----:B-1----:R2:W-:Y:S02]  /*01c0*/  LDGSTS.E.BYPASS.128 [R16], desc[UR4][R4.64] ;  /* 0x0000000004107fae */ /* 0x0025e4000b981804 */
.L_x_1:
[----:B-1----:R-:W-:Y:S05]  /*01d0*/  BSYNC.RECONVERGENT B0 ;  /* 0x0000000000007941 */ /* 0x002fea0003800200 */
.L_x_0:
[----:B------:R-:W1:Y:S01]  /*01e0*/  LDCU.64 UR6, c[0x0][0x388] ;  /* 0x00007100ff0677ac */ /* 0x000e620008000a00 */
[----:B------:R-:W-:Y:S01]  /*01f0*/  IMAD.SHL.U32 R3, R2, 0x2, RZ ;  /* 0x0000000202037824 */ /* 0x000fe200078e00ff */
[----:B------:R-:W-:Y:S01]  /*0200*/  SHF.R.U32.HI R35, RZ, 0x4, R2 ;  /* 0x00000004ff237819 */ /* 0x000fe20000011602 */
[----:B--2---:R-:W-:Y:S01]  /*0210*/  IMAD R4, R7, 0x8, R0 ;  /* 0x0000000807047824 */ /* 0x004fe200078e0200 */
[----:B------:R-:W2:Y:S02]  /*0220*/  LDC.64 R20, c[0x0][0x390] ;  /* 0x0000e400ff147b82 */ /* 0x000ea40000000a00 */
[----:B------:R-:W-:Y:S01]  /*0230*/  LOP3.LUT R3, R3, 0x1e, RZ, 0xc0, !PT ;  /* 0x0000001e03037812 */ /* 0x000fe200078ec0ff */
[----:B------:R-:W-:-:S04]  /*0240*/  IMAD R6, R4, 0x10, R35 ;  /* 0x0000001004067824 */ /* 0x000fc800078e0223 */
[----:B------:R-:W-:Y:S01]  /*0250*/  IMAD R3, R6, 0xd00, R3 ;  /* 0x00000d0006037824 */ /* 0x000fe200078e0203 */
[----:B------:R-:W3:Y:S04]  /*0260*/  LDC.64 R18, c[0x0][0x398] ;  /* 0x0000e600ff127b82 */ /* 0x000ee80000000a00 */
[----:B-1----:R-:W-:-:S05]  /*0270*/  IADD3 R54, P1, PT, R3, UR6, RZ ;  /* 0x0000000603367c10 */ /* 0x002fca000ff3e0ff */
[----:B------:R-:W-:-:S05]  /*0280*/  IMAD.X R55, RZ, RZ, UR7, P1 ;  /* 0x00000007ff377e24 */ /* 0x000fca00088e06ff */
[----:B------:R-:W4:Y:S04]  /*0290*/  LDG.E.U8.CONSTANT R13, desc[UR4][R54.64] ;  /* 0x00000004360d7981 */ /* 0x000f28000c1e9100 */
[----:B------:R-:W5:Y:S04]  /*02a0*/  LDG.E.U8.CONSTANT R47, desc[UR4][R54.64+0x1a00] ;  /* 0x001a0004362f7981 */ /* 0x000f68000c1e9100 */
[----:B------:R-:W5:Y:S04]  /*02b0*/  LDG.E.U8.CONSTANT R33, desc[UR4][R54.64+0x1a01] ;  /* 0x001a010436217981 */ /* 0x000f68000c1e9100 */
[----:B------:R-:W5:Y:S04]  /*02c0*/  LDG.E.U8.CONSTANT R46, desc[UR4][R54.64+0x9c00] ;  /* 0x009c0004362e7981 */ /* 0x000f68000c1e9100 */
[----:B------:R-:W5:Y:S04]  /*02d0*/  LDG.E.U8.CONSTANT R15, desc[UR4][R54.64+0x1] ;  /* 0x00000104360f7981 */ /* 0x000f68000c1e9100 */
[----:B------:R-:W5:Y:S04]  /*02e0*/  LDG.E.U8.CONSTANT R31, desc[UR4][R54.64+0x3400] ;  /* 0x00340004361f7981 */ /* 0x000f68000c1e9100 */
[----:B------:R-:W5:Y:S01]  /*02f0*/  LDG.E.U8.CONSTANT R17, desc[UR4][R54.64+0x3401] ;  /* 0x0034010436117981 */ /* 0x000f62000c1e9100 */
[----:B------:R-:W-:-:S03]  /*0300*/  IMAD.SHL.U32 R4, R4, 0x10, RZ ;  /* 0x0000001004047824 */ /* 0x000fc600078e00ff */
[----:B------:R-:W5:Y:S02]  /*0310*/  LDG.E.U8.CONSTANT R25, desc[UR4][R54.64+0x4e00] ;  /* 0x004e000436197981 */ /* 0x000f64000c1e9100 */
[----:B------:R-:W-:Y:S02]  /*0320*/  LOP3.LUT R3, R4, R35, RZ, 0xfc, !PT ;  /* 0x0000002304037212 */ /* 0x000fe400078efcff */
[----:B------:R-:W5:Y:S03]  /*0330*/  LDG.E.U8.CONSTANT R23, desc[UR4][R54.64+0x4e01] ;  /* 0x004e010436177981 */ /* 0x000f66000c1e9100 */
[C---:B--2---:R-:W-:Y:S01]  /*0340*/  IMAD.WIDE.U32 R20, R3.reuse, 0x2, R20 ;  /* 0x0000000203147825 */ /* 0x044fe200078e0014 */
[----:B------:R-:W2:Y:S04]  /*0350*/  LDG.E.U8.CONSTANT R22, desc[UR4][R54.64+0x6800] ;  /* 0x0068000436167981 */ /* 0x000ea8000c1e9100 */
[----:B------:R-:W2:Y:S04]  /*0360*/  LDG.E.U8.CONSTANT R24, desc[UR4][R54.64+0x6801] ;  /* 0x0068010436187981 */ /* 0x000ea8000c1e9100 */
[----:B------:R-:W2:Y:S04]  /*0370*/  LDG.E.U8.CONSTANT R30, desc[UR4][R54.64+0x8200] ;  /* 0x00820004361e7981 */ /* 0x000ea8000c1e9100 */
[----:B------:R-:W2:Y:S04]  /*0380*/  LDG.E.U8.CONSTANT R32, desc[UR4][R54.64+0x8201] ;  /* 0x0082010436207981 */ /* 0x000ea8000c1e9100 */
[----:B------:R-:W2:Y:S04]  /*0390*/  LDG.E.U8.CONSTANT R36, desc[UR4][R54.64+0x9c01] ;  /* 0x009c010436247981 */ /* 0x000ea8000c1e9100 */
[----:B------:R-:W2:Y:S04]  /*03a0*/  LDG.E.U8.CONSTANT R10, desc[UR4][R54.64+0xb600] ;  /* 0x00b60004360a7981 */ /* 0x000ea8000c1e9100 */
[----:B------:R-:W2:Y:S01]  /*03b0*/  LDG.E.U8.CONSTANT R11, desc[UR4][R54.64+0xb601] ;  /* 0x00b60104360b7981 */ /* 0x000ea2000c1e9100 */
[----:B---3--:R-:W-:-:S03]  /*03c0*/  IMAD.WIDE.U32 R18, R3, 0x2, R18 ;  /* 0x0000000203127825 */ /* 0x008fc600078e0012 */
[----:B------:R-:W3:Y:S04]  /*03d0*/  LDG.E.U16.CONSTANT R42, desc[UR4][R20.64] ;  /* 0x00000004142a7981 */ /* 0x000ee8000c1e9500 */
        /* <DEDUP_REMOVED lines=14> */
[----:B------:R1:W3:Y:S01]  /*04c0*/  LDG.E.U16.CONSTANT R9, desc[UR4][R18.64+0x1c] ;  /* 0x00001c0412097981 */ /* 0x0002e2000c1e9500 */
[----:B------:R-:W-:-:S02]  /*04d0*/  VIADD R34, R34, 0x2400 ;  /* 0x0000240022227836 */ /* 0x000fc40000000000 */
[----:B------:R-:W-:Y:S01]  /*04e0*/  IMAD R60, R0, 0x10, R35 ;  /* 0x00000010003c7824 */ /* 0x000fe200078e0223 */
[----:B------:R3:W-:Y:S01]  /*04f0*/  @P0 STS.128 [R16], RZ ;  /* 0x000000ff10000388 */ /* 0x0007e20000000c00 */
[----:B----4-:R-:W-:Y:S02]  /*0500*/  LOP3.LUT R12, R13, 0xf, RZ, 0xc0, !PT ;  /* 0x0000000f0d0c7812 */ /* 0x010fe400078ec0ff */
[----:B------:R-:W-:Y:S02]  /*0510*/  SHF.R.U32.HI R13, RZ, 0x4, R13 ;  /* 0x00000004ff0d7819 */ /* 0x000fe4000001160d */
[----:B-----5:R-:W-:Y:S02]  /*0520*/  LOP3.LUT R43, R47, 0xf, RZ, 0xc0, !PT ;  /* 0x0000000f2f2b7812 */ /* 0x020fe400078ec0ff */
[----:B------:R-:W-:Y:S02]  /*0530*/  SHF.R.U32.HI R48, RZ, 0x4, R47 ;  /* 0x00000004ff307819 */ /* 0x000fe4000001162f */
[----:B------:R-:W-:-:S02]  /*0540*/  LOP3.LUT R47, R33, 0xf, RZ, 0xc0, !PT ;  /* 0x0000000f212f7812 */ /* 0x000fc400078ec0ff */
[----:B------:R-:W-:Y:S01]  /*0550*/  SHF.R.U32.HI R50, RZ, 0x4, R33 ;  /* 0x00000004ff327819 */ /* 0x000fe20000011621 */
[----:B------:R-:W-:Y:S01]  /*0560*/  I2F.F16 R12, R12 ;  /* 0x0000000c000c7306 */ /* 0x000fe20000200c00 */
[----:B------:R-:W-:Y:S02]  /*0570*/  LOP3.LUT R33, R46, 0xf, RZ, 0xc0, !PT ;  /* 0x0000000f2e217812 */ /* 0x000fe400078ec0ff */
[----:B------:R-:W-:Y:S02]  /*0580*/  SHF.R.U32.HI R53, RZ, 0x4, R46 ;  /* 0x00000004ff357819 */ /* 0x000fe4000001162e */
[----:B------:R-:W-:Y:S01]  /*0590*/  LEA R46, R37, R34, 0x18 ;  /* 0x00000022252e7211 */ /* 0x000fe200078ec0ff */
[----:B------:R-:W-:Y:S02]  /*05a0*/  IMAD.SHL.U32 R37, R2, 0x4, RZ ;  /* 0x0000000402257824 */ /* 0x000fe400078e00ff */
[----:B------:R-:W4:Y:S01]  /*05b0*/  I2F.F16 R13, R13 ;  /* 0x0000000d000d7306 */ /* 0x000f220000200c00 */
[----:B------:R-:W-:-:S02]  /*05c0*/  LOP3.LUT R14, R15, 0xf, RZ, 0xc0, !PT ;  /* 0x0000000f0f0e7812 */ /* 0x000fc400078ec0ff */
[----:B------:R-:W-:-:S05]  /*05d0*/  SHF.R.U32.HI R15, RZ, 0x4, R15 ;  /* 0x00000004ff0f7819 */ /* 0x000fca000001160f */
[----:B------:R-:W-:Y:S01]  /*05e0*/  I2F.F16 R43, R43 ;  /* 0x0000002b002b7306 */ /* 0x000fe20000200c00 */
[----:B------:R-:W-:Y:S02]  /*05f0*/  LOP3.LUT R49, R31, 0xf, RZ, 0xc0, !PT ;  /* 0x0000000f1f317812 */ /* 0x000fe400078ec0ff */
[----:B------:R-:W-:-:S05]  /*0600*/  SHF.R.U32.HI R52, RZ, 0x4, R31 ;  /* 0x00000004ff347819 */ /* 0x000fca000001161f */
[----:B------:R-:W5:Y:S01]  /*0610*/  I2F.F16 R48, R48 ;  /* 0x0000003000307306 */ /* 0x000f620000200c00 */
[----:B------:R-:W-:Y:S02]  /*0620*/  LOP3.LUT R51, R17, 0xf, RZ, 0xc0, !PT ;  /* 0x0000000f11337812 */ /* 0x000fe400078ec0ff */
[----:B------:R-:W-:-:S05]  /*0630*/  SHF.R.U32.HI R58, RZ, 0x4, R17 ;  /* 0x00000004ff3a7819 */ /* 0x000fca0000011611 */
[----:B------:R-:W-:Y:S01]  /*0640*/  I2F.F16 R47, R47 ;  /* 0x0000002f002f7306 */ /* 0x000fe20000200c00 */
[----:B------:R-:W-:-:S07]  /*0650*/  LOP3.LUT R37, R37, 0x3c, RZ, 0xc0, !PT ;  /* 0x0000003c25257812 */ /* 0x000fce00078ec0ff */
[----:B------:R-:W5:Y:S01]  /*0660*/  I2F.F16 R50, R50 ;  /* 0x0000003200327306 */ /* 0x000f620000200c00 */
[----:B------:R-:W-:Y:S01]  /*0670*/  IMAD R37, R60, 0x48, R37 ;  /* 0x000000483c257824 */ /* 0x000fe200078e0225 */
[----:B------:R-:W-:Y:S02]  /*0680*/  LOP3.LUT R17, R25, 0xf, RZ, 0xc0, !PT ;  /* 0x0000000f19117812 */ /* 0x000fe400078ec0ff */
[----:B-1----:R-:W-:-:S04]  /*0690*/  SHF.R.U32.HI R18, RZ, 0x4, R25 ;  /* 0x00000004ff127819 */ /* 0x002fc80000011619 */
[----:B------:R-:W-:Y:S01]  /*06a0*/  I2F.F16 R14, R14 ;  /* 0x0000000e000e7306 */ /* 0x000fe20000200c00 */
[----:B------:R-:W-:Y:S01]  /*06b0*/  LOP3.LUT R19, R23, 0xf, RZ, 0xc0, !PT ;  /* 0x0000000f17137812 */ /* 0x000fe200078ec0ff */
[----:B------:R-:W-:Y:S01]  /*06c0*/  IMAD R46, R37, 0x2, R46 ;  /* 0x00000002252e7824 */ /* 0x000fe200078e022e */
[----:B------:R-:W-:-:S05]  /*06d0*/  SHF.R.U32.HI R20, RZ, 0x4, R23 ;  /* 0x00000004ff147819 */ /* 0x000fca0000011617 */
[----:B------:R-:W1:Y:S01]  /*06e0*/  I2F.F16 R15, R15 ;  /* 0x0000000f000f7306 */ /* 0x000e620000200c00 */
[----:B----4-:R-:W-:Y:S02]  /*06f0*/  PRMT R12, R12, 0x5410, R13 ;  /* 0x000054100c0c7816 */ /* 0x010fe4000000000d */
[----:B--2---:R-:W-:-:S05]  /*0700*/  LOP3.LUT R21, R22, 0xf, RZ, 0xc0, !PT ;  /* 0x0000000f16157812 */ /* 0x004fca00078ec0ff */
[----:B------:R-:W-:Y:S01]  /*0710*/  I2F.F16 R49, R49 ;  /* 0x0000003100317306 */ /* 0x000fe20000200c00 */
[----:B------:R-:W-:Y:S02]  /*0720*/  LOP3.LUT R23, R24, 0xf, RZ, 0xc0, !PT ;  /* 0x0000000f18177812 */ /* 0x000fe400078ec0ff */
[----:B------:R-:W-:-:S05]  /*0730*/  LOP3.LUT R25, R30, 0xf, RZ, 0xc0, !PT ;  /* 0x0000000f1e197812 */ /* 0x000fca00078ec0ff */
[----:B------:R-:W2:Y:S01]  /*0740*/  I2F.F16 R52, R52 ;  /* 0x0000003400347306 */ /* 0x000ea20000200c00 */
[----:B------:R-:W-:Y:S02]  /*0750*/  LOP3.LUT R31, R32, 0xf, RZ, 0xc0, !PT ;  /* 0x0000000f201f7812 */ /* 0x000fe400078ec0ff */
[----:B------:R-:W-:-:S05]  /*0760*/  LOP3.LUT R35, R36, 0xf, RZ, 0xc0, !PT ;  /* 0x0000000f24237812 */ /* 0x000fca00078ec0ff */
[----:B------:R-:W-:Y:S01]  /*0770*/  I2F.F16 R51, R51 ;  /* 0x0000003300337306 */ /* 0x000fe20000200c00 */
[----:B-----5:R-:W-:Y:S02]  /*0780*/  PRMT R48, R43, 0x5410, R48 ;  /* 0x000054102b307816 */ /* 0x020fe40000000030 */
[----:B------:R-:W-:-:S05]  /*0790*/  PRMT R13, R47, 0x5410, R50 ;  /* 0x000054102f0d7816 */ /* 0x000fca0000000032 */
[----:B------:R-:W4:Y:S01]  /*07a0*/  I2F.F16 R58, R58 ;  /* 0x0000003a003a7306 */ /* 0x000f220000200c00 */
[----:B------:R-:W-:Y:S02]  /*07b0*/  SHF.R.U32.HI R22, RZ, 0x4, R22 ;  /* 0x00000004ff167819 */ /* 0x000fe40000011616 */
[----:B------:R-:W-:Y:S02]  /*07c0*/  SHF.R.U32.HI R24, RZ, 0x4, R24 ;  /* 0x00000004ff187819 */ /* 0x000fe40000011618 */
[----:B------:R-:W-:Y:S02]  /*07d0*/  SHF.R.U32.HI R30, RZ, 0x4, R30 ;  /* 0x00000004ff1e7819 */ /* 0x000fe4000001161e */
[----:B------:R-:W-:Y:S02]  /*07e0*/  SHF.R.U32.HI R32, RZ, 0x4, R32 ;  /* 0x00000004ff207819 */ /* 0x000fe40000011620 */
[----:B------:R-:W-:Y:S02]  /*07f0*/  SHF.R.U32.HI R36, RZ, 0x4, R36 ;  /* 0x00000004ff247819 */ /* 0x000fe40000011624 */
[----:B------:R-:W-:-:S02]  /*0800*/  LOP3.LUT R37, R10, 0xf, RZ, 0xc0, !PT ;  /* 0x0000000f0a257812 */ /* 0x000fc400078ec0ff */
[----:B------:R-:W-:Y:S02]  /*0810*/  SHF.R.U32.HI R60, RZ, 0x4, R10 ;  /* 0x00000004ff3c7819 */ /* 0x000fe4000001160a */
[----:B------:R-:W-:Y:S02]  /*0820*/  LOP3.LUT R43, R11, 0xf, RZ, 0xc0, !PT ;  /* 0x0000000f0b2b7812 */ /* 0x000fe400078ec0ff */
[----:B------:R-:W-:Y:S01]  /*0830*/  SHF.R.U32.HI R50, RZ, 0x4, R11 ;  /* 0x00000004ff327819 */ /* 0x000fe2000001160b */
[----:B------:R-:W-:Y:S01]  /*0840*/  I2F.F16 R17, R17 ;  /* 0x0000001100117306 */ /* 0x000fe20000200c00 */
[----:B-1----:R-:W-:Y:S02]  /*0850*/  PRMT R14, R14, 0x5410, R15 ;  /* 0x000054100e0e7816 */ /* 0x002fe4000000000f */
[----:B--2---:R-:W-:-:S05]  /*0860*/  PRMT R49, R49, 0x5410, R52 ;  /* 0x0000541031317816 */ /* 0x004fca0000000034 */
[----:B------:R-:W-:Y:S01]  /*0870*/  I2F.F16 R18, R18 ;  /* 0x0000001200127306 */ /* 0x000fe20000200c00 */
[----:B----4-:R-:W-:-:S07]  /*0880*/  PRMT R15, R51, 0x5410, R58 ;  /* 0x00005410330f7816 */ /* 0x010fce000000003a */
[----:B------:R-:W-:Y:S08]  /*0890*/  I2F.F16 R19, R19 ;  /* 0x0000001300137306 */ /* 0x000ff00000200c00 */
        /* <DEDUP_REMOVED lines=10> */
[----:B------:R-:W1:Y:S08]  /*0940*/  I2F.F16 R34, R53 ;  /* 0x0000003500227306 */ /* 0x000e700000200c00 */
[----:B------:R-:W-:Y:S08]  /*0950*/  I2F.F16 R35, R35 ;  /* 0x0000002300237306 */ /* 0x000ff00000200c00 */
[----:B------:R-:W2:Y:S08]  /*0960*/  I2F.F16 R36, R36 ;  /* 0x0000002400247306 */ /* 0x000eb00000200c00 */
[----:B------:R-:W-:Y:S08]  /*0970*/  I2F.F16 R37, R37 ;  /* 0x0000002500257306 */ /* 0x000ff00000200c00 */
[----:B------:R-:W4:Y:S08]  /*0980*/  I2F.F16 R60, R60 ;  /* 0x0000003c003c7306 */ /* 0x000f300000200c00 */
[----:B------:R-:W-:Y:S08]  /*0990*/  I2F.F16 R43, R43 ;  /* 0x0000002b002b7306 */ /* 0x000ff00000200c00 */
[----:B------:R-:W5:Y:S01]  /*09a0*/  I2F.F16 R50, R50 ;  /* 0x0000003200327306 */ /* 0x000f620000200c00 */
[----:B---3--:R-:W-:-:S02]  /*09b0*/  HFMA2 R11, R14, R42.H0_H0, -R41.H0_H0 ;  /* 0x2000002a0e0b7231 */ /* 0x008fc40000140029 */
[----:B------:R-:W-:Y:S02]  /*09c0*/  HFMA2 R10, R12, R42.H0_H0, -R41.H0_H0 ;  /* 0x2000002a0c0a7231 */ /* 0x000fe40000140029 */
[-CC-:B------:R-:W-:Y:S02]  /*09d0*/  HFMA2 R13, R13, R40.reuse.H0_H0, -R39.reuse.H0_H0 ;  /* 0x200000280d0d7231 */ /* 0x180fe40000140027 */
[----:B------:R-:W-:Y:S02]  /*09e0*/  HFMA2 R12, R48, R40.H0_H0, -R39.H0_H0 ;  /* 0x20000028300c7231 */ /* 0x000fe40000140027 */
[-CC-:B------:R-:W-:Y:S02]  /*09f0*/  HFMA2 R15, R15, R38.reuse.H0_H0, -R29.reuse.H0_H0 ;  /* 0x200000260f0f7231 */ /* 0x180fe4000014001d */
[----:B------:R-:W-:Y:S01]  /*0a00*/  HFMA2 R14, R49, R38.H0_H0, -R29.H0_H0 ;  /* 0x20000026310e7231 */ /* 0x000fe2000014001d */
[----:B------:R3:W-:Y:S01]  /*0a10*/  STS.64 [R46], R10 ;  /* 0x0000000a2e007388 */ /* 0x0007e20000000a00 */
[----:B-1----:R-:W-:-:S03]  /*0a20*/  PRMT R16, R33, 0x5410, R34 ;  /* 0x0000541021107816 */ /* 0x002fc60000000022 */
[----:B------:R1:W-:Y:S04]  /*0a30*/  STS.64 [R46+0x120], R12 ;  /* 0x0001200c2e007388 */ /* 0x0003e80000000a00 */
[----:B------:R2:W-:Y:S01]  /*0a40*/  STS.64 [R46+0x240], R14 ;  /* 0x0002400e2e007388 */ /* 0x0005e20000000a00 */
[----:B---3--:R-:W-:Y:S02]  /*0a50*/  PRMT R10, R17, 0x5410, R18 ;  /* 0x00005410110a7816 */ /* 0x008fe40000000012 */
[----:B------:R-:W-:Y:S02]  /*0a60*/  PRMT R11, R19, 0x5410, R20 ;  /* 0x00005410130b7816 */ /* 0x000fe40000000014 */
[----:B-1----:R-:W-:Y:S02]  /*0a70*/  PRMT R12, R21, 0x5410, R22 ;  /* 0x00005410150c7816 */ /* 0x002fe40000000016 */
[----:B------:R-:W-:-:S02]  /*0a80*/  PRMT R13, R23, 0x5410, R24 ;  /* 0x00005410170d7816 */ /* 0x000fc40000000018 */
[----:B--2---:R-:W-:Y:S02]  /*0a90*/  PRMT R14, R25, 0x5410, R30 ;  /* 0x00005410190e7816 */ /* 0x004fe4000000001e */
[----:B------:R-:W-:Y:S02]  /*0aa0*/  PRMT R15, R31, 0x5410, R32 ;  /* 0x000054101f0f7816 */ /* 0x000fe40000000020 */
[----:B------:R-:W-:Y:S02]  /*0ab0*/  PRMT R17, R35, 0x5410, R36 ;  /* 0x0000541023117816 */ /* 0x000fe40000000024 */
[----:B----4-:R-:W-:Y:S02]  /*0ac0*/  PRMT R18, R37, 0x5410, R60 ;  /* 0x0000541025127816 */ /* 0x010fe4000000003c */
[----:B-----5:R-:W-:Y:S01]  /*0ad0*/  PRMT R19, R43, 0x5410, R50 ;  /* 0x000054102b137816 */ /* 0x020fe20000000032 */
[-CC-:B------:R-:W-:Y:S02]  /*0ae0*/  HFMA2 R11, R11, R28.reuse.H0_H0, -R27.reuse.H0_H0 ;  /* 0x2000001c0b0b7231 */ /* 0x180fe4000014001b */
[----:B------:R-:W-:-:S02]  /*0af0*/  HFMA2 R10, R10, R28.H0_H0, -R27.H0_H0 ;  /* 0x2000001c0a0a7231 */ /* 0x000fc4000014001b */
[-CC-:B------:R-:W-:Y:S02]  /*0b00*/  HFMA2 R13, R13, R26.reuse.H0_H0, -R3.reuse.H0_H0 ;  /* 0x2000001a0d0d7231 */ /* 0x180fe40000140003 */
[----:B------:R-:W-:Y:S02]  /*0b10*/  HFMA2 R12, R12, R26.H0_H0, -R3.H0_H0 ;  /* 0x2000001a0c0c7231 */ /* 0x000fe40000140003 */
[-CC-:B------:R-:W-:Y:S02]  /*0b20*/  HFMA2 R15, R15, R4.reuse.H0_H0, -R5.reuse.H0_H0 ;  /* 0x200000040f0f7231 */ /* 0x180fe40000140005 */
[----:B------:R-:W-:Y:S02]  /*0b30*/  HFMA2 R14, R14, R4.H0_H0, -R5.H0_H0 ;  /* 0x200000040e0e7231 */ /* 0x000fe40000140005 */
[-CC-:B------:R-:W-:Y:S02]  /*0b40*/  HFMA2 R16, R16, R6.reuse.H0_H0, -R7.reuse.H0_H0 ;  /* 0x2000000610107231 */ /* 0x180fe40000140007 */
[----:B------:R-:W-:-:S02]  /*0b50*/  HFMA2 R17, R17, R6.H0_H0, -R7.H0_H0 ;  /* 0x2000000611117231 */ /* 0x000fc40000140007 */
[-CC-:B------:R-:W-:Y:S02]  /*0b60*/  HFMA2 R18, R18, R8.reuse.H0_H0, -R9.reuse.H0_H0 ;  /* 0x2000000812127231 */ /* 0x180fe40000140009 */
[----:B------:R-:W-:Y:S01]  /*0b70*/  HFMA2 R19, R19, R8.H0_H0, -R9.H0_H0 ;  /* 0x2000000813137231 */ /* 0x000fe20000140009 */
[----:B------:R1:W-:Y:S04]  /*0b80*/  STS.64 [R46+0x360], R10 ;  /* 0x0003600a2e007388 */ /* 0x0003e80000000a00 */
[----:B------:R1:W-:Y:S04]  /*0b90*/  STS.64 [R46+0x480], R12 ;  /* 0x0004800c2e007388 */ /* 0x0003e80000000a00 */
[----:B------:R1:W-:Y:S04]  /*0ba0*/  STS.64 [R46+0x5a0], R14 ;  /* 0x0005a00e2e007388 */ /* 0x0003e80000000a00 */
[----:B------:R1:W-:Y:S04]  /*0bb0*/  STS.64 [R46+0x6c0], R16 ;  /* 0x0006c0102e007388 */ /* 0x0003e80000000a00 */
[----:B------:R1:W-:Y:S04]  /*0bc0*/  STS.64 [R46+0x7e0], R18 ;  /* 0x0007e0122e007388 */ /* 0x0003e80000000a00 */
[----:B------:R-:W0:Y:S01]  /*0bd0*/  LDGDEPBAR ;  /* 0x00000000000079af */ /* 0x000e220000000000 */
[----:B------:R-:W-:Y:S01]  /*0be0*/  IMAD.MOV.U32 R43, RZ, RZ, RZ ;  /* 0x000000ffff2b7224 */ /* 0x000fe200078e00ff */
[----:B------:R-:W-:-:S02]  /*0bf0*/  CS2R R36, SRZ ;  /* 0x0000000000247805 */ /* 0x000fc4000001ff00 */
[----:B------:R-:W-:Y:S02]  /*0c00*/  CS2R R34, SRZ ;  /* 0x0000000000227805 */ /* 0x000fe4000001ff00 */
[----:B------:R-:W-:Y:S02]  /*0c10*/  CS2R R32, SRZ ;  /* 0x0000000000207805 */ /* 0x000fe4000001ff00 */
[----:B-1----:R-:W-:-:S07]  /*0c20*/  CS2R R30, SRZ ;  /* 0x00000000001e7805 */ /* 0x002fce000001ff00 */
.L_x_2:
[----:B------:R-:W-:Y:S01]  /*0c30*/  BAR.SYNC.DEFER_BLOCKING 0x0 ;  /* 0x0000000000007b1d */ /* 0x000fe20000010000 */
[----:B------:R-:W-:-:S05]  /*0c40*/  LEA R14, P1, R43, R54, 0x5 ;  /* 0x000000362b0e7211 */ /* 0x000fca00078228ff */
[----:B------:R-:W-:Y:S02]  /*0c50*/  IMAD.X R15, RZ, RZ, R55, P1 ;  /* 0x000000ffff0f7224 */ /* 0x000fe400008e0637 */
[----:B------:R-:W1:Y:S03]  /*0c60*/  LDC.64 R10, c[0x0][0x380] ;  /* 0x0000e000ff0a7b82 */ /* 0x000e660000000a00 */
[----:B------:R-:W2:Y:S04]  /*0c70*/  LDG.E.U8.CONSTANT R22, desc[UR4][R14.64+0x20] ;  /* 0x000020040e167981 */ /* 0x000ea8000c1e9100 */
[----:B------:R-:W3:Y:S04]  /*0c80*/  LDG.E.U8.CONSTANT R23, desc[UR4][R14.64+0x21] ;  /* 0x000021040e177981 */ /* 0x000ee8000c1e9100 */
[----:B------:R-:W4:Y:S04]  /*0c90*/  LDG.E.U8.CONSTANT R52, desc[UR4][R14.64+0x1a20] ;  /* 0x001a20040e347981 */ /* 0x000f28000c1e9100 */
[----:B------:R-:W5:Y:S04]  /*0ca0*/  LDG.E.U8.CONSTANT R51, desc[UR4][R14.64+0x1a21] ;  /* 0x001a21040e337981 */ /* 0x000f68000c1e9100 */
        /* <DEDUP_REMOVED lines=11> */
[----:B------:R1:W5:Y:S01]  /*0d60*/  LDG.E.U8.CONSTANT R47, desc[UR4][R14.64+0xb621] ;  /* 0x00b621040e2f7981 */ /* 0x000362000c1e9100 */
[----:B------:R-:W-:-:S05]  /*0d70*/  LOP3.LUT R58, R43, 0x1, RZ, 0xc, !PT ;  /* 0x000000012b3a7812 */ /* 0x000fca00078e0cff */
[----:B------:R-:W-:Y:S02]  /*0d80*/  IMAD R13, R58, 0x900, RZ ;  /* 0x000009003a0d7824 */ /* 0x000fe400078e02ff */
[----:B------:R-:W-:Y:S02]  /*0d90*/  IMAD R25, R43, 0x40, R44 ;  /* 0x000000402b197824 */ /* 0x000fe400078e022c */
[----:B------:R-:W-:-:S05]  /*0da0*/  IMAD.WIDE.U32 R12, R13, 0x2, R56 ;  /* 0x000000020d0c7825 */ /* 0x000fca00078e0038 */
[----:B------:R-:W-:Y:S01]  /*0db0*/  MOV R53, R12 ;  /* 0x0000000c00357202 */ /* 0x000fe20000000f00 */
[----:B-1----:R-:W-:Y:S02]  /*0dc0*/  IMAD.WIDE.U32 R12, R25, 0x2, R10 ;  /* 0x00000002190c7825 */ /* 0x002fe400078e000a */
[----:B------:R-:W1:Y:S01]  /*0dd0*/  S2R R10, SR_CgaCtaId ;  /* 0x00000000000a7919 */ /* 0x000e620000008800 */
[----:B------:R-:W-:Y:S01]  /*0de0*/  SHF.R.U32.HI R11, RZ, 0x4, R2 ;  /* 0x00000004ff0b7819 */ /* 0x000fe20000011602 */
[----:B------:R-:W-:Y:S01]  /*0df0*/  IMAD.SHL.U32 R15, R2, 0x4, RZ ;  /* 0x00000004020f7824 */ /* 0x000fe200078e00ff */
[----:B------:R-:W-:Y:S01]  /*0e00*/  @!PT LDS RZ, [RZ] ;  /* 0x00000000fffff984 */ /* 0x000fe20000000800 */
[----:B------:R-:W-:Y:S01]  /*0e10*/  @!PT LDS RZ, [RZ] ;  /* 0x00000000fffff984 */ /* 0x000fe20000000800 */
[----:B------:R-:W-:Y:S01]  /*0e20*/  @!PT LDS RZ, [RZ] ;  /* 0x00000000fffff984 */ /* 0x000fe20000000800 */
[----:B------:R1:W-:Y:S04]  /*0e30*/  @!P0 LDGSTS.E.BYPASS.128 [R53], desc[UR4][R12.64+0x80] ;  /* 0x000000800c358fae */ /* 0x0003e8000b981804 */
[----:B------:R-:W-:Y:S01]  /*0e40*/  LOP3.LUT R60, R15, 0x3c, RZ, 0xc0, !PT ;  /* 0x0000003c0f3c7812 */ /* 0x000fe200078ec0ff */
[----:B------:R-:W-:Y:S01]  /*0e50*/  @P0 STS.128 [R53], RZ ;  /* 0x000000ff35000388 */ /* 0x000fe20000000c00 */
[----:B--2---:R-:W-:-:S02]  /*0e60*/  LOP3.LUT R59, R22, 0xf, RZ, 0xc0, !PT ;  /* 0x0000000f163b7812 */ /* 0x004fc400078ec0ff */
[----:B------:R-:W-:Y:S01]  /*0e70*/  SHF.R.U32.HI R14, RZ, 0x4, R22 ;  /* 0x00000004ff0e7819 */ /* 0x000fe20000011616 */
[----:B------:R-:W-:Y:S01]  /*0e80*/  IMAD R22, R0, 0x480, RZ ;  /* 0x0000048000167824 */ /* 0x000fe200078e02ff */
[----:B---3--:R-:W-:-:S03]  /*0e90*/  LOP3.LUT R15, R23, 0xf, RZ, 0xc0, !PT ;  /* 0x0000000f170f7812 */ /* 0x008fc600078ec0ff */
[----:B------:R-:W-:-:S04]  /*0ea0*/  IMAD R11, R11, 0x48, R22 ;  /* 0x000000480b0b7824 */ /* 0x000fc800078e0216 */
[----:B------:R-:W-:Y:S01]  /*0eb0*/  IMAD.IADD R61, R60, 0x1, R11 ;  /* 0x000000013c3d7824 */ /* 0x000fe200078e020b */
[----:B------:R-:W-:Y:S02]  /*0ec0*/  SHF.R.U32.HI R60, RZ, 0x4, R23 ;  /* 0x00000004ff3c7819 */ /* 0x000fe40000011617 */
[----:B------:R-:W-:Y:S01]  /*0ed0*/  MOV R11, 0x400 ;  /* 0x00000400000b7802 */ /* 0x000fe20000000f00 */
[----:B------:R-:W-:Y:S04]  /*0ee0*/  I2F.F16 R15, R15 ;  /* 0x0000000f000f7306 */ /* 0x000fe80000200c00 */
[----:B------:R-:W-:-:S04]  /*0ef0*/  VIADD R25, R11, 0x2400 ;  /* 0x000024000b197836 */ /* 0x000fc80000000000 */
[----:B-1----:R-:W1:Y:S01]  /*0f00*/  I2F.F16 R12, R60 ;  /* 0x0000003c000c7306 */ /* 0x002e620000200c00 */
[----:B------:R-:W-:-:S07]  /*0f10*/  LEA R25, R10, R25, 0x18 ;  /* 0x000000190a197211 */ /* 0x000fce00078ec0ff */
[----:B------:R-:W-:Y:S08]  /*0f20*/  I2F.F16 R59, R59 ;  /* 0x0000003b003b7306 */ /* 0x000ff00000200c00 */
[----:B------:R-:W2:Y:S01]  /*0f30*/  I2F.F16 R14, R14 ;  /* 0x0000000e000e7306 */ /* 0x000ea20000200c00 */
[----:B------:R-:W-:Y:S01]  /*0f40*/  IMAD R23, R61, 0x2, R25 ;  /* 0x000000023d177824 */ /* 0x000fe200078e0219 */
[----:B-1----:R-:W-:-:S02]  /*0f50*/  PRMT R13, R15, 0x5410, R12 ;  /* 0x000054100f0d7816 */ /* 0x002fc4000000000c */
[----:B----4-:R-:W-:Y:S01]  /*0f60*/  LOP3.LUT R15, R52, 0xf, RZ, 0xc0, !PT ;  /* 0x0000000f340f7812 */ /* 0x010fe200078ec0ff */
[----:B------:R-:W-:Y:S01]  /*0f70*/  IMAD R23, R58, 0x4800, R23 ;  /* 0x000048003a177824 */ /* 0x000fe200078e0217 */
[----:B------:R-:W-:Y:S02]  /*0f80*/  SHF.R.U32.HI R52, RZ, 0x4, R52 ;  /* 0x00000004ff347819 */ /* 0x000fe40000011634 */
[----:B-----5:R-:W-:Y:S02]  /*0f90*/  LOP3.LUT R58, R51, 0xf, RZ, 0xc0, !PT ;  /* 0x0000000f333a7812 */ /* 0x020fe400078ec0ff */
[----:B--2---:R-:W-:Y:S02]  /*0fa0*/  PRMT R14, R59, 0x5410, R14 ;  /* 0x000054103b0e7816 */ /* 0x004fe4000000000e */
[----:B------:R-:W-:Y:S01]  /*0fb0*/  SHF.R.U32.HI R59, RZ, 0x4, R51 ;  /* 0x00000004ff3b7819 */ /* 0x000fe20000011633 */
[----:B------:R-:W-:Y:S01]  /*0fc0*/  I2F.F16 R15, R15 ;  /* 0x0000000f000f7306 */ /* 0x000fe20000200c00 */
[----:B------:R-:W-:Y:S01]  /*0fd0*/  SHF.R.U32.HI R51, RZ, 0x4, R50 ;  /* 0x00000004ff337819 */ /* 0x000fe20000011632 */
[----:B------:R-:W-:Y:S01]  /*0fe0*/  HFMA2 R12, R14, R42.H0_H0, -R41.H0_H0 ;  /* 0x2000002a0e0c7231 */ /* 0x000fe20000140029 */
[----:B------:R-:W-:-:S05]  /*0ff0*/  LOP3.LUT R14, R50, 0xf, RZ, 0xc0, !PT ;  /* 0x0000000f320e7812 */ /* 0x000fca00078ec0ff */
[----:B------:R-:W1:Y:S01]  /*1000*/  I2F.F16 R52, R52 ;  /* 0x0000003400347306 */ /* 0x000e620000200c00 */
[----:B------:R-:W-:Y:S02]  /*1010*/  LOP3.LUT R50, R49, 0xf, RZ, 0xc0, !PT ;  /* 0x0000000f31327812 */ /* 0x000fe400078ec0ff */
[----:B------:R-:W-:-:S05]  /*1020*/  SHF.R.U32.HI R49, RZ, 0x4, R49 ;  /* 0x00000004ff317819 */ /* 0x000fca0000011631 */
[----:B------:R-:W-:Y:S08]  /*1030*/  I2F.F16 R58, R58 ;  /* 0x0000003a003a7306 */ /* 0x000ff00000200c00 */
[----:B------:R-:W2:Y:S01]  /*1040*/  I2F.F16 R59, R59 ;  /* 0x0000003b003b7306 */ /* 0x000ea20000200c00 */
[----:B------:R-:W-:-:S07]  /*1050*/  HFMA2 R13, R13, R42.H0_H0, -R41.H0_H0 ;  /* 0x2000002a0d0d7231 */ /* 0x000fce0000140029 */
[----:B------:R-:W-:Y:S01]  /*1060*/  I2F.F16 R14, R14 ;  /* 0x0000000e000e7306 */ /* 0x000fe20000200c00 */
[----:B------:R1:W-:Y:S07]  /*1070*/  STS.64 [R23], R12 ;  /* 0x0000000c17007388 */ /* 0x0003ee0000000a00 */
[----:B------:R-:W3:Y:S08]  /*1080*/  I2F.F16 R51, R51 ;  /* 0x0000003300337306 */ /* 0x000ef00000200c00 */
[----:B------:R-:W-:Y:S01]  /*1090*/  I2F.F16 R50, R50 ;  /* 0x0000003200327306 */ /* 0x000fe20000200c00 */
[----:B-1----:R-:W-:-:S02]  /*10a0*/  PRMT R12, R15, 0x5410, R52 ;  /* 0x000054100f0c7816 */ /* 0x002fc40000000034 */
[----:B--2---:R-:W-:-:S05]  /*10b0*/  PRMT R13, R58, 0x5410, R59 ;  /* 0x000054103a0d7816 */ /* 0x004fca000000003b */
[----:B------:R-:W1:Y:S01]  /*10c0*/  I2F.F16 R49, R49 ;  /* 0x0000003100317306 */ /* 0x000e620000200c00 */
[-CC-:B------:R-:W-:Y:S02]  /*10d0*/  HFMA2 R12, R12, R40.reuse.H0_H0, -R39.reuse.H0_H0 ;  /* 0x200000280c0c7231 */ /* 0x180fe40000140027 */
[----:B------:R-:W-:-:S05]  /*10e0*/  HFMA2 R13, R13, R40.H0_H0, -R39.H0_H0 ;  /* 0x200000280d0d7231 */ /* 0x000fca0000140027 */
[----:B------:R3:W-:Y:S01]  /*10f0*/  STS.64 [R23+0x120], R12 ;  /* 0x0001200c17007388 */ /* 0x0007e20000000a00 */
[----:B------:R-:W-:Y:S02]  /*1100*/  LOP3.LUT R52, R20, 0xf, RZ, 0xc0, !PT ;  /* 0x0000000f14347812 */ /* 0x000fe400078ec0ff */
[----:B------:R-:W-:Y:S02]  /*1110*/  SHF.R.U32.HI R59, RZ, 0x4, R20 ;  /* 0x00000004ff3b7819 */ /* 0x000fe40000011614 */
[----:B---3--:R-:W-:Y:S02]  /*1120*/  PRMT R12, R14, 0x5410, R51 ;  /* 0x000054100e0c7816 */ /* 0x008fe40000000033 */
[----:B-1----:R-:W-:-:S03]  /*1130*/  PRMT R13, R50, 0x5410, R49 ;  /* 0x00005410320d7816 */ /* 0x002fc60000000031 */
[-CC-:B------:R-:W-:Y:S02]  /*1140*/  HFMA2 R12, R12, R38.reuse.H0_H0, -R29.reuse.H0_H0 ;  /* 0x200000260c0c7231 */ /* 0x180fe4000014001d */
[----:B------:R-:W-:Y:S01]  /*1150*/  HFMA2 R13, R13, R38.H0_H0, -R29.H0_H0 ;  /* 0x200000260d0d7231 */ /* 0x000fe2000014001d */
[----:B------:R-:W-:Y:S02]  /*1160*/  LOP3.LUT R14, R46, 0xf, RZ, 0xc0, !PT ;  /* 0x0000000f2e0e7812 */ /* 0x000fe400078ec0ff */
[----:B------:R-:W-:Y:S02]  /*1170*/  SHF.R.U32.HI R49, RZ, 0x4, R46 ;  /* 0x00000004ff317819 */ /* 0x000fe4000001162e */
[----:B------:R-:W-:Y:S01]  /*1180*/  LOP3.LUT R15, R48, 0xf, RZ, 0xc0, !PT ;  /* 0x0000000f300f7812 */ /* 0x000fe200078ec0ff */
[----:B------:R1:W-:Y:S01]  /*1190*/  STS.64 [R23+0x240], R12 ;  /* 0x0002400c17007388 */ /* 0x0003e20000000a00 */
[----:B------:R-:W-:Y:S02]  /*11a0*/  LOP3.LUT R20, R21, 0xf, RZ, 0xc0, !PT ;  /* 0x0000000f15147812 */ /* 0x000fe400078ec0ff */
[----:B------:R-:W-:-:S02]  /*11b0*/  LOP3.LUT R46, R16, 0xf, RZ, 0xc0, !PT ;  /* 0x0000000f102e7812 */ /* 0x000fc400078ec0ff */
[----:B------:R-:W-:Y:S02]  /*11c0*/  SHF.R.U32.HI R51, RZ, 0x4, R16 ;  /* 0x00000004ff337819 */ /* 0x000fe40000011610 */
[----:B------:R-:W-:Y:S02]  /*11d0*/  SHF.R.U32.HI R48, RZ, 0x4, R48 ;  /* 0x00000004ff307819 */ /* 0x000fe40000011630 */
[----:B------:R-:W-:Y:S02]  /*11e0*/  SHF.R.U32.HI R21, RZ, 0x4, R21 ;  /* 0x00000004ff157819 */ /* 0x000fe40000011615 */
[----:B------:R-:W-:Y:S02]  /*11f0*/  LOP3.LUT R16, R17, 0xf, RZ, 0xc0, !PT ;  /* 0x0000000f11107812 */ /* 0x000fe400078ec0ff */
[----:B------:R-:W-:Y:S02]  /*1200*/  LOP3.LUT R50, R18, 0xf, RZ, 0xc0, !PT ;  /* 0x0000000f12327812 */ /* 0x000fe400078ec0ff */
[----:B-1----:R-:W-:-:S02]  /*1210*/  SHF.R.U32.HI R13, RZ, 0x4, R18 ;  /* 0x00000004ff0d7819 */ /* 0x002fc40000011612 */
[----:B------:R-:W-:Y:S02]  /*1220*/  LOP3.LUT R53, R24, 0xf, RZ, 0xc0, !PT ;  /* 0x0000000f18357812 */ /* 0x000fe400078ec0ff */
[----:B------:R-:W-:Y:S02]  /*1230*/  SHF.R.U32.HI R17, RZ, 0x4, R17 ;  /* 0x00000004ff117819 */ /* 0x000fe40000011611 */
[----:B------:R-:W-:Y:S02]  /*1240*/  LOP3.LUT R12, R19, 0xf, RZ, 0xc0, !PT ;  /* 0x0000000f130c7812 */ /* 0x000fe400078ec0ff */
[----:B------:R-:W-:Y:S02]  /*1250*/  LOP3.LUT R18, R47, 0xf, RZ, 0xc0, !PT ;  /* 0x0000000f2f127812 */ /* 0x000fe400078ec0ff */
[----:B------:R-:W-:Y:S02]  /*1260*/  SHF.R.U32.HI R24, RZ, 0x4, R24 ;  /* 0x00000004ff187819 */ /* 0x000fe40000011618 */
[----:B------:R-:W-:-:S02]  /*1270*/  SHF.R.U32.HI R19, RZ, 0x4, R19 ;  /* 0x00000004ff137819 */ /* 0x000fc40000011613 */
[----:B------:R-:W-:Y:S01]  /*1280*/  SHF.R.U32.HI R47, RZ, 0x4, R47 ;  /* 0x00000004ff2f7819 */ /* 0x000fe2000001162f */
[----:B------:R-:W-:Y:S08]  /*1290*/  I2F.F16 R15, R15 ;  /* 0x0000000f000f7306 */ /* 0x000ff00000200c00 */
[----:B------:R-:W1:Y:S08]  /*12a0*/  I2F.F16 R48, R48 ;  /* 0x0000003000307306 */ /* 0x000e700000200c00 */
[----:B------:R-:W-:Y:S08]  /*12b0*/  I2F.F16 R20, R20 ;  /* 0x0000001400147306 */ /* 0x000ff00000200c00 */
[----:B------:R-:W2:Y:S08]  /*12c0*/  I2F.F16 R21, R21 ;  /* 0x0000001500157306 */ /* 0x000eb00000200c00 */
[----:B------:R-:W-:Y:S08]  /*12d0*/  I2F.F16 R14, R14 ;  /* 0x0000000e000e7306 */ /* 0x000ff00000200c00 */
[----:B------:R-:W3:Y:S08]  /*12e0*/  I2F.F16 R49, R49 ;  /* 0x0000003100317306 */ /* 0x000ef00000200c00 */
[----:B------:R-:W-:Y:S08]  /*12f0*/  I2F.F16 R16, R16 ;  /* 0x0000001000107306 */ /* 0x000ff00000200c00 */
[----:B------:R-:W4:Y:S08]  /*1300*/  I2F.F16 R17, R17 ;  /* 0x0000001100117306 */ /* 0x000f300000200c00 */
[----:B------:R-:W-:Y:S08]  /*1310*/  I2F.F16 R52, R52 ;  /* 0x0000003400347306 */ /* 0x000ff00000200c00 */
[----:B------:R-:W5:Y:S08]  /*1320*/  I2F.F16 R59, R59 ;  /* 0x0000003b003b7306 */ /* 0x000f700000200c00 */
        /* <DEDUP_REMOVED lines=9> */
[----:B------:R-:W5:Y:S01]  /*13c0*/  I2F.F16 R47, R47 ;  /* 0x0000002f002f7306 */ /* 0x000f620000200c00 */
[----:B-1----:R-:W-:-:S02]  /*13d0*/  PRMT R15, R15, 0x5410, R48 ;  /* 0x000054100f0f7816 */ /* 0x002fc40000000030 */
[----:B--2---:R-:W-:Y:S02]  /*13e0*/  PRMT R20, R20, 0x5410, R21 ;  /* 0x0000541014147816 */ /* 0x004fe40000000015 */
[----:B---3--:R-:W-:Y:S02]  /*13f0*/  PRMT R49, R14, 0x5410, R49 ;  /* 0x000054100e317816 */ /* 0x008fe40000000031 */
[----:B----4-:R-:W-:Y:S02]  /*1400*/  PRMT R21, R16, 0x5410, R17 ;  /* 0x0000541010157816 */ /* 0x010fe40000000011 */
[----:B-----5:R-:W-:Y:S02]  /*1410*/  PRMT R52, R52, 0x5410, R59 ;  /* 0x0000541034347816 */ /* 0x020fe4000000003b */
[----:B------:R-:W-:Y:S02]  /*1420*/  PRMT R53, R53, 0x5410, R24 ;  /* 0x0000541035357816 */ /* 0x000fe40000000018 */
[----:B------:R-:W-:Y:S01]  /*1430*/  LOP3.LUT R14, R43, 0x1, RZ, 0xc0, !PT ;  /* 0x000000012b0e7812 */ /* 0x000fe200078ec0ff */
[----:B------:R-:W1:Y:S01]  /*1440*/  S2R R24, SR_LANEID ;  /* 0x0000000000187919 */ /* 0x000e620000000000 */
[----:B------:R-:W-:-:S02]  /*1450*/  PRMT R46, R46, 0x5410, R51 ;  /* 0x000054102e2e7816 */ /* 0x000fc40000000033 */
[----:B------:R-:W-:Y:S02]  /*1460*/  PRMT R50, R50, 0x5410, R13 ;  /* 0x0000541032327816 */ /* 0x000fe4000000000d */
[----:B------:R-:W-:Y:S02]  /*1470*/  PRMT R48, R12, 0x5410, R19 ;  /* 0x000054100c307816 */ /* 0x000fe40000000013 */
[----:B------:R-:W-:Y:S01]  /*1480*/  PRMT R47, R18, 0x5410, R47 ;  /* 0x00005410122f7816 */ /* 0x000fe2000000002f */
[----:B------:R-:W-:Y:S01]  /*1490*/  HFMA2 R12, R15, R28.H0_H0, -R27.H0_H0 ;  /* 0x2000001c0f0c7231 */ /* 0x000fe2000014001b */
[----:B------:R-:W-:Y:S01]  /*14a0*/  ISETP.NE.U32.AND P1, PT, R14, 0x1, PT ;  /* 0x000000010e00780c */ /* 0x000fe20003f25070 */
[----:B------:R-:W-:Y:S02]  /*14b0*/  HFMA2 R15, R20, R26.H0_H0, -R3.H0_H0 ;  /* 0x2000001a140f7231 */ /* 0x000fe40000140003 */
[----:B------:R-:W-:Y:S02]  /*14c0*/  HFMA2 R18, R21, R6.H0_H0, -R7.H0_H0 ;  /* 0x2000000615127231 */ /* 0x000fe40000140007 */
[----:B------:R-:W-:-:S02]  /*14d0*/  HFMA2 R13, R52, R28.H0_H0, -R27.H0_H0 ;  /* 0x2000001c340d7231 */ /* 0x000fc4000014001b */
[----:B------:R-:W-:Y:S02]  /*14e0*/  HFMA2 R14, R53, R26.H0_H0, -R3.H0_H0 ;  /* 0x2000001a350e7231 */ /* 0x000fe40000140003 */
[-CC-:B------:R-:W-:Y:S02]  /*14f0*/  HFMA2 R16, R49, R4.reuse.H0_H0, -R5.reuse.H0_H0 ;  /* 0x2000000431107231 */ /* 0x180fe40000140005 */
[----:B------:R-:W-:Y:S02]  /*1500*/  HFMA2 R17, R46, R4.H0_H0, -R5.H0_H0 ;  /* 0x200000042e117231 */ /* 0x000fe40000140005 */
[----:B------:R-:W-:Y:S02]  /*1510*/  HFMA2 R19, R50, R6.H0_H0, -R7.H0_H0 ;  /* 0x2000000632137231 */ /* 0x000fe40000140007 */
[-CC-:B------:R-:W-:Y:S02]  /*1520*/  HFMA2 R20, R48, R8.reuse.H0_H0, -R9.reuse.H0_H0 ;  /* 0x2000000830147231 */ /* 0x180fe40000140009 */
[----:B------:R-:W-:Y:S01]  /*1530*/  HFMA2 R21, R47, R8.H0_H0, -R9.H0_H0 ;  /* 0x200000082f157231 */ /* 0x000fe20000140009 */
[----:B------:R2:W-:Y:S04]  /*1540*/  STS.64 [R23+0x360], R12 ;  /* 0x0003600c17007388 */ /* 0x0005e80000000a00 */
[----:B------:R3:W-:Y:S04]  /*1550*/  STS.64 [R23+0x480], R14 ;  /* 0x0004800e17007388 */ /* 0x0007e80000000a00 */
[----:B------:R-:W-:Y:S04]  /*1560*/  STS.64 [R23+0x5a0], R16 ;  /* 0x0005a01017007388 */ /* 0x000fe80000000a00 */
[----:B------:R-:W-:Y:S04]  /*1570*/  STS.64 [R23+0x6c0], R18 ;  /* 0x0006c01217007388 */ /* 0x000fe80000000a00 */
[----:B------:R4:W-:Y:S04]  /*1580*/  STS.64 [R23+0x7e0], R20 ;  /* 0x0007e01417007388 */ /* 0x0009e80000000a00 */
[----:B------:R-:W0:Y:S01]  /*1590*/  LDGDEPBAR ;  /* 0x00000000000079af */ /* 0x000e220000000000 */
[----:B-1----:R-:W-:-:S02]  /*15a0*/  SHF.R.U32.HI R47, RZ, 0x3, R24 ;  /* 0x00000003ff2f7819 */ /* 0x002fc40000011618 */
[----:B------:R-:W-:Y:S02]  /*15b0*/  LOP3.LUT R48, R24, 0x7, RZ, 0xc0, !PT ;  /* 0x0000000718307812 */ /* 0x000fe400078ec0ff */
[----:B------:R-:W-:Y:S01]  /*15c0*/  SHF.R.U32.HI R49, RZ, 0x4, R24 ;  /* 0x00000004ff317819 */ /* 0x000fe20000011618 */
[----:B------:R-:W-:Y:S02]  /*15d0*/  IMAD.SHL.U32 R51, R47, 0x8, RZ ;  /* 0x000000082f337824 */ /* 0x000fe400078e00ff */
[----:B------:R-:W-:Y:S02]  /*15e0*/  VIADD R46, R45, 0x1200 ;  /* 0x000012002d2e7836 */ /* 0x000fe40000000000 */
[----:B--2---:R-:W-:Y:S01]  /*15f0*/  IMAD.SHL.U32 R13, R47, 0x8, RZ ;  /* 0x000000082f0d7824 */ /* 0x004fe200078e00ff */
[--C-:B---3--:R-:W-:Y:S01]  /*1600*/  LOP3.LUT R14, R51, 0x8, R48.reuse, 0xe2, !PT ;  /* 0x00000008330e7812 */ /* 0x108fe200078ee230 */
[----:B------:R-:W-:Y:S02]  /*1610*/  IMAD R47, R49, 0x8, R48 ;  /* 0x00000008312f7824 */ /* 0x000fe400078e0230 */
[----:B------:R-:W-:Y:S01]  /*1620*/  IMAD.MOV.U32 R52, RZ, RZ, R46 ;  /* 0x000000ffff347224 */ /* 0x000fe200078e002e */
[----:B------:R-:W-:-:S04]  /*1630*/  DEPBAR.LE SB0, 0x1 ;  /* 0x000080400000791a */ /* 0x000fc80000000000 */
[----:B------:R-:W-:Y:S01]  /*1640*/  IMAD.SHL.U32 R49, R49, 0x8, RZ ;  /* 0x0000000831317824 */ /* 0x000fe200078e00ff */
[----:B------:R-:W-:Y:S01]  /*1650*/  LOP3.LUT R48, R13, 0x8, RZ, 0xe2, !PT ;  /* 0x000000080d307812 */ /* 0x000fe200078ee2ff */
[----:B------:R-:W-:Y:S02]  /*1660*/  VIADD R12, R22, 0x2400 ;  /* 0x00002400160c7836 */ /* 0x000fe40000000000 */
[----:B------:R-:W-:Y:S02]  /*1670*/  @P1 IMAD.MOV R52, RZ, RZ, R45 ;  /* 0x000000ffff341224 */ /* 0x000fe400078e022d */
[----:B------:R-:W-:Y:S02]  /*1680*/  @P1 IMAD.MOV R12, RZ, RZ, R22 ;  /* 0x000000ffff0c1224 */ /* 0x000fe400078e0216 */
[----:B------:R-:W-:Y:S02]  /*1690*/  IMAD R49, R14, 0x48, R49 ;  /* 0x000000480e317824 */ /* 0x000fe400078e0231 */
[----:B------:R-:W-:-:S02]  /*16a0*/  VIADD R14, R52, 0x900 ;  /* 0x00000900340e7836 */ /* 0x000fc40000000000 */
[----:B------:R-:W-:Y:S02]  /*16b0*/  IMAD R50, R47, 0x48, R48 ;  /* 0x000000482f327824 */ /* 0x000fe400078e0230 */
[----:B------:R-:W-:Y:S02]  /*16c0*/  IMAD R51, R12, 0x2, R25 ;  /* 0x000000020c337824 */ /* 0x000fe400078e0219 */
[C---:B----4-:R-:W-:Y:S01]  /*16d0*/  IMAD.U32 R20, R49.reuse, 0x2, R14 ;  /* 0x0000000231147824 */ /* 0x050fe200078e000e */
[----:B------:R-:W-:Y:S01]  /*16e0*/  BAR.SYNC.DEFER_BLOCKING 0x0 ;  /* 0x0000000000007b1d */ /* 0x000fe20000010000 */
[----:B------:R-:W-:Y:S02]  /*16f0*/  IMAD.U32 R14, R49, 0x2, R52 ;  /* 0x00000002310e7824 */ /* 0x000fe400078e0034 */
[----:B------:R-:W-:-:S04]  /*1700*/  IMAD.U32 R17, R50, 0x2, R51 ;  /* 0x0000000232117824 */ /* 0x000fc800078e0033 */
[----:B------:R-:W-:Y:S04]  /*1710*/  LDSM.16.M88.4 R12, [R14] ;  /* 0x000000000e0c783b */ /* 0x000fe80000000200 */
[----:B------:R-:W1:Y:S04]  /*1720*/  LDSM.16.M88.4 R16, [R17] ;  /* 0x000000001110783b */ /* 0x000e680000000200 */
[----:B------:R-:W2:Y:S01]  /*1730*/  LDSM.16.M88.4 R20, [R20] ;  /* 0x000000001414783b */ /* 0x000ea20000000200 */
[----:B------:R-:W-:-:S04]  /*1740*/  VIADD R58, R52, 0x920 ;  /* 0x00000920343a7836 */ /* 0x000fc80000000000 */
[----:B------:R-:W-:Y:S01]  /*1750*/  IMAD.U32 R58, R49, 0x2, R58 ;  /* 0x00000002313a7824 */ /* 0x000fe200078e003a */
[C---:B-1----:R-:W-:Y:S08]  /*1760*/  HMMA.16816.F16 R30, R12.reuse, R16, R30 ;  /* 0x000000100c1e723c */ /* 0x042ff0000000081e */
[----:B------:R-:W-:Y:S01]  /*1770*/  HMMA.16816.F16 R32, R12, R18, R32 ;  /* 0x000000120c20723c */ /* 0x000fe20000000820 */
[----:B------:R-:W-:-:S02]  /*1780*/  VIADD R13, R51, 0x20 ;  /* 0x00000020330d7836 */ /* 0x000fc40000000000 */
[----:B------:R-:W-:-:S05]  /*1790*/  VIADD R12, R52, 0x20 ;  /* 0x00000020340c7836 */ /* 0x000fca0000000000 */
[----:B--2---:R-:W-:Y:S01]  /*17a0*/  HMMA.16816.F16 R34, R20, R16, R34 ;  /* 0x000000101422723c */ /* 0x004fe20000000822 */
[----:B------:R-:W-:Y:S02]  /*17b0*/  IMAD.U32 R16, R50, 0x2, R13 ;  /* 0x0000000232107824 */ /* 0x000fe400078e000d */
[----:B------:R-:W-:-:S05]  /*17c0*/  IMAD.U32 R53, R49, 0x2, R12 ;  /* 0x0000000231357824 */ /* 0x000fca00078e000c */
[----:B------:R-:W-:Y:S01]  /*17d0*/  HMMA.16816.F16 R36, R20, R18, R36 ;  /* 0x000000121424723c */ /* 0x000fe20000000824 */
[----:B------:R-:W-:Y:S04]  /*17e0*/  LDSM.16.M88.4 R12, [R53] ;  /* 0x00000000350c783b */ /* 0x000fe80000000200 */
[----:B------:R-:W1:Y:S04]  /*17f0*/  LDSM.16.M88.4 R16, [R16] ;  /* 0x000000001010783b */ /* 0x000e680000000200 */
[----:B------:R-:W2:Y:S01]  /*1800*/  LDSM.16.M88.4 R20, [R58] ;  /* 0x000000003a14783b */ /* 0x000ea20000000200 */
[C---:B-1----:R-:W-:Y:S08]  /*1810*/  HMMA.16816.F16 R30, R12.reuse, R16, R30 ;  /* 0x000000100c1e723c */ /* 0x042ff0000000081e */
[----:B------:R-:W-:Y:S01]  /*1820*/  HMMA.16816.F16 R32, R12, R18, R32 ;  /* 0x000000120c20723c */ /* 0x000fe20000000820 */
[----:B------:R-:W-:-:S02]  /*1830*/  VIADD R12, R52, 0x40 ;  /* 0x00000040340c7836 */ /* 0x000fc40000000000 */
[----:B------:R-:W-:Y:S02]  /*1840*/  VIADD R13, R51, 0x40 ;  /* 0x00000040330d7836 */ /* 0x000fe40000000000 */
[----:B------:R-:W-:Y:S02]  /*1850*/  VIADD R14, R52, 0x940 ;  /* 0x00000940340e7836 */ /* 0x000fe40000000000 */
[C---:B------:R-:W-:Y:S01]  /*1860*/  IMAD.U32 R15, R49.reuse, 0x2, R12 ;  /* 0x00000002310f7824 */ /* 0x040fe200078e000c */
[C---:B--2---:R-:W-:Y:S01]  /*1870*/  HMMA.16816.F16 R34, R20.reuse, R16, R34 ;  /* 0x000000101422723c */ /* 0x044fe20000000822 */
[----:B------:R-:W-:Y:S02]  /*1880*/  IMAD.U32 R17, R50, 0x2, R13 ;  /* 0x0000000232117824 */ /* 0x000fe400078e000d */
[----:B------:R-:W-:Y:S02]  /*1890*/  IMAD.U32 R53, R49, 0x2, R14 ;  /* 0x0000000231357824 */ /* 0x000fe400078e000e */
[----:B------:R-:W-:Y:S03]  /*18a0*/  LDSM.16.M88.4 R12, [R15] ;  /* 0x000000000f0c783b */ /* 0x000fe60000000200 */
[----:B------:R-:W-:Y:S01]  /*18b0*/  HMMA.16816.F16 R36, R20, R18, R36 ;  /* 0x000000121424723c */ /* 0x000fe20000000824 */
[----:B------:R-:W1:Y:S04]  /*18c0*/  LDSM.16.M88.4 R16, [R17] ;  /* 0x000000001110783b */ /* 0x000e680000000200 */
[----:B------:R-:W2:Y:S01]  /*18d0*/  LDSM.16.M88.4 R20, [R53] ;  /* 0x000000003514783b */ /* 0x000ea20000000200 */
[----:B------:R-:W-:-:S02]  /*18e0*/  VIADD R51, R51, 0x60 ;  /* 0x0000006033337836 */ /* 0x000fc40000000000 */
[C---:B-1----:R-:W-:Y:S08]  /*18f0*/  HMMA.16816.F16 R30, R12.reuse, R16, R30 ;  /* 0x000000100c1e723c */ /* 0x042ff0000000081e */
[----:B------:R-:W-:Y:S01]  /*1900*/  HMMA.16816.F16 R32, R12, R18, R32 ;  /* 0x000000120c20723c */ /* 0x000fe20000000820 */
[C---:B------:R-:W-:Y:S02]  /*1910*/  VIADD R12, R52.reuse, 0x60 ;  /* 0x00000060340c7836 */ /* 0x040fe40000000000 */
[----:B------:R-:W-:-:S02]  /*1920*/  VIADD R14, R52, 0x960 ;  /* 0x00000960340e7836 */ /* 0x000fc40000000000 */
[----:B------:R-:W-:-:S03]  /*1930*/  IMAD.U32 R13, R50, 0x2, R51 ;  /* 0x00000002320d7824 */ /* 0x000fc600078e0033 */
[C---:B--2---:R-:W-:Y:S01]  /*1940*/  HMMA.16816.F16 R34, R20.reuse, R16, R34 ;  /* 0x000000101422723c */ /* 0x044fe20000000822 */
[C---:B------:R-:W-:Y:S02]  /*1950*/  IMAD.U32 R16, R49.reuse, 0x2, R12 ;  /* 0x0000000231107824 */ /* 0x040fe400078e000c */
[----:B------:R-:W-:Y:S02]  /*1960*/  IMAD.U32 R50, R49, 0x2, R14 ;  /* 0x0000000231327824 */ /* 0x000fe400078e000e */
[----:B------:R-:W-:Y:S03]  /*1970*/  LDSM.16.M88.4 R12, [R13] ;  /* 0x000000000d0c783b */ /* 0x000fe60000000200 */
[----:B------:R-:W-:Y:S01]  /*1980*/  HMMA.16816.F16 R36, R20, R18, R36 ;  /* 0x000000121424723c */ /* 0x000fe20000000824 */
[----:B------:R-:W1:Y:S04]  /*1990*/  LDSM.16.M88.4 R16, [R16] ;  /* 0x000000001010783b */ /* 0x000e680000000200 */
[----:B------:R-:W2:Y:S01]  /*19a0*/  LDSM.16.M88.4 R20, [R50] ;  /* 0x000000003214783b */ /* 0x000ea20000000200 */
[----:B------:R-:W-:-:S05]  /*19b0*/  VIADD R43, R43, 0x1 ;  /* 0x000000012b2b7836 */ /* 0x000fca0000000000 */
[----:B------:R-:W-:Y:S01]  /*19c0*/  ISETP.NE.AND P1, PT, R43, 0x67, PT ;  /* 0x000000672b00780c */ /* 0x000fe20003f25270 */
[C---:B-1----:R-:W-:Y:S08]  /*19d0*/  HMMA.16816.F16 R30, R16.reuse, R12, R30 ;  /* 0x0000000c101e723c */ /* 0x042ff0000000081e */
[----:B------:R-:W-:Y:S08]  /*19e0*/  HMMA.16816.F16 R32, R16, R14, R32 ;  /* 0x0000000e1020723c */ /* 0x000ff00000000820 */
[C---:B--2---:R-:W-:Y:S08]  /*19f0*/  HMMA.16816.F16 R34, R20.reuse, R12, R34 ;  /* 0x0000000c1422723c */ /* 0x044ff00000000822 */
[----:B------:R-:W-:Y:S01]  /*1a00*/  HMMA.16816.F16 R36, R20, R14, R36 ;  /* 0x0000000e1424723c */ /* 0x000fe20000000824 */
[----:B------:R-:W-:-:S04]  /*1a10*/  NOP ;  /* 0x0000000000007918 */ /* 0x000fc80000000000 */
[----:B------:R-:W-:-:S15]  /*1a20*/  @P1 BRA `(.L_x_2) ;  /* 0xfffffff000801947 */ /* 0x000fde000383ffff */
[----:B------:R-:W-:-:S04]  /*1a30*/  DEPBAR.LE SB0, 0x0 ;  /* 0x000080000000791a */ /* 0x000fc80000000000 */
[----:B------:R-:W-:Y:S01]  /*1a40*/  IMAD R0, R0, 0x900, R25 ;  /* 0x0000090000007824 */ /* 0x000fe200078e0219 */
[----:B------:R-:W-:Y:S01]  /*1a50*/  LEA R25, R10, R11, 0x18 ;  /* 0x0000000b0a197211 */ /* 0x000fe200078ec0ff */
[----:B------:R-:W-:Y:S02]  /*1a60*/  IMAD R47, R47, 0x48, R48 ;  /* 0x000000482f2f7824 */ /* 0x000fe400078e0230 */
[----:B------:R-:W-:Y:S02]  /*1a70*/  VIADD R2, R0, 0x4800 ;  /* 0x0000480000027836 */ /* 0x000fe40000000000 */
[----:B------:R-:W-:Y:S01]  /*1a80*/  IMAD.U32 R40, R49, 0x2, R46 ;  /* 0x0000000231287824 */ /* 0x000fe200078e002e */
[----:B------:R-:W-:Y:S01]  /*1a90*/  BAR.SYNC.DEFER_BLOCKING 0x0 ;  /* 0x0000000000007b1d */ /* 0x000fe20000010000 */
[----:B------:R-:W-:Y:S02]  /*1aa0*/  IMAD.U32 R12, R47, 0x2, R2 ;  /* 0x000000022f0c7824 */ /* 0x000fe400078e0002 */
[----:B------:R-:W-:-:S02]  /*1ab0*/  VIADD R2, R25, 0x1b00 ;  /* 0x00001b0019027836 */ /* 0x000fc40000000000 */
[----:B------:R-:W-:Y:S02]  /*1ac0*/  VIADD R4, R0, 0x4820 ;  /* 0x0000482000047836 */ /* 0x000fe40000000000 */
[----:B------:R-:W-:Y:S02]  /*1ad0*/  IMAD.U32 R16, R49, 0x2, R2 ;  /* 0x0000000231107824 */ /* 0x000fe400078e0002 */
[----:B------:R-:W-:Y:S02]  /*1ae0*/  VIADD R2, R25, 0x1220 ;  /* 0x0000122019027836 */ /* 0x000fe40000000000 */
[----:B------:R-:W-:Y:S02]  /*1af0*/  IMAD.U32 R4, R47, 0x2, R4 ;  /* 0x000000022f047824 */ /* 0x000fe400078e0004 */
[----:B------:R-:W-:Y:S02]  /*1b00*/  IMAD.U32 R8, R49, 0x2, R2 ;  /* 0x0000000231087824 */ /* 0x000fe400078e0002 */
[----:B------:R-:W-:-:S02]  /*1b10*/  VIADD R2, R25, 0x1b20 ;  /* 0x00001b2019027836 */ /* 0x000fc40000000000 */
[----:B------:R-:W-:Y:S02]  /*1b20*/  VIADD R28, R25, 0x1240 ;  /* 0x00001240191c7836 */ /* 0x000fe40000000000 */
[C---:B------:R-:W-:Y:S02]  /*1b30*/  IMAD.U32 R20, R49.reuse, 0x2, R2 ;  /* 0x0000000231147824 */ /* 0x040fe400078e0002 */
[----:B------:R-:W-:Y:S01]  /*1b40*/  IMAD.U32 R28, R49, 0x2, R28 ;  /* 0x00000002311c7824 */ /* 0x000fe200078e001c */
[----:B------:R-:W-:Y:S04]  /*1b50*/  LDSM.16.M88.4 R40, [R40] ;  /* 0x000000002828783b */ /* 0x000fe80000000200 */
[----:B------:R-:W1:Y:S04]  /*1b60*/  LDSM.16.M88.4 R12, [R12] ;  /* 0x000000000c0c783b */ /* 0x000e680000000200 */
[----:B------:R-:W2:Y:S04]  /*1b70*/  LDSM.16.M88.4 R16, [R16] ;  /* 0x000000001010783b */ /* 0x000ea80000000200 */
[----:B------:R-:W-:Y:S04]  /*1b80*/  LDSM.16.M88.4 R8, [R8] ;  /* 0x000000000808783b */ /* 0x000fe80000000200 */
[----:B------:R-:W3:Y:S04]  /*1b90*/  LDSM.16.M88.4 R4, [R4] ;  /* 0x000000000404783b */ /* 0x000ee80000000200 */
[----:B------:R-:W4:Y:S01]  /*1ba0*/  LDSM.16.M88.4 R20, [R20] ;  /* 0x000000001414783b */ /* 0x000f220000000200 */
[----:B-1----:R-:W-:Y:S01]  /*1bb0*/  HMMA.16816.F16 R26, R40, R12, R30 ;  /* 0x0000000c281a723c */ /* 0x002fe2000000081e */
[----:B------:R-:W-:-:S07]  /*1bc0*/  VIADD R30, R0, 0x4840 ;  /* 0x00004840001e7836 */ /* 0x000fce0000000000 */
[----:B--2---:R-:W-:Y:S01]  /*1bd0*/  HMMA.16816.F16 R2, R16, R12, R34 ;  /* 0x0000000c1002723c */ /* 0x004fe20000000822 */
[----:B------:R-:W-:-:S04]  /*1be0*/  VIADD R12, R25, 0x1b40 ;  /* 0x00001b40190c7836 */ /* 0x000fc80000000000 */
[----:B------:R-:W-:-:S03]  /*1bf0*/  IMAD.U32 R12, R49, 0x2, R12 ;  /* 0x00000002310c7824 */ /* 0x000fc600078e000c */
[-C--:B------:R-:W-:Y:S01]  /*1c00*/  HMMA.16816.F16 R40, R40, R14.reuse, R32 ;  /* 0x0000000e2828723c */ /* 0x080fe20000000820 */
[----:B------:R-:W-:Y:S02]  /*1c10*/  IMAD.U32 R32, R47, 0x2, R30 ;  /* 0x000000022f207824 */ /* 0x000fe400078e001e */
[----:B------:R-:W-:Y:S04]  /*1c20*/  LDSM.16.M88.4 R28, [R28] ;  /* 0x000000001c1c783b */ /* 0x000fe80000000200 */
[----:B------:R-:W1:Y:S01]  /*1c30*/  LDSM.16.M88.4 R32, [R32] ;  /* 0x000000002020783b */ /* 0x000e620000000200 */
[----:B------:R-:W-:Y:S01]  /*1c40*/  HMMA.16816.F16 R42, R16, R14, R36 ;  /* 0x0000000e102a723c */ /* 0x000fe20000000824 */
[----:B------:R-:W-:Y:S02]  /*1c50*/  VIADD R16, R25, 0x1260 ;  /* 0x0000126019107836 */ /* 0x000fe40000000000 */
[----:B------:R-:W2:Y:S01]  /*1c60*/  LDSM.16.M88.4 R12, [R12] ;  /* 0x000000000c0c783b */ /* 0x000ea20000000200 */
[----:B------:R-:W-:-:S02]  /*1c70*/  VIADD R18, R0, 0x4860 ;  /* 0x0000486000127836 */ /* 0x000fc40000000000 */
[----:B------:R-:W-:Y:S02]  /*1c80*/  VIADD R0, R25, 0x1b60 ;  /* 0x00001b6019007836 */ /* 0x000fe40000000000 */
[----:B---3--:R-:W-:Y:S01]  /*1c90*/  HMMA.16816.F16 R26, R8, R4, R26 ;  /* 0x00000004081a723c */ /* 0x008fe2000000081a */
[C---:B------:R-:W-:Y:S02]  /*1ca0*/  IMAD.U32 R36, R49.reuse, 0x2, R16 ;  /* 0x0000000231247824 */ /* 0x040fe400078e0010 */
[----:B------:R-:W-:-:S04]  /*1cb0*/  IMAD.U32 R0, R49, 0x2, R0 ;  /* 0x0000000231007824 */ /* 0x000fc800078e0000 */
[----:B------:R-:W-:Y:S01]  /*1cc0*/  LDSM.16.M88.4 R36, [R36] ;  /* 0x000000002424783b */ /* 0x000fe20000000200 */
[----:B------:R-:W-:Y:S01]  /*1cd0*/  HMMA.16816.F16 R40, R8, R6, R40 ;  /* 0x000000060828723c */ /* 0x000fe20000000828 */
[----:B------:R-:W-:Y:S02]  /*1ce0*/  IMAD.U32 R8, R47, 0x2, R18 ;  /* 0x000000022f087824 */ /* 0x000fe400078e0012 */
[----:B------:R-:W-:Y:S04]  /*1cf0*/  LDSM.16.M88.4 R16, [R0] ;  /* 0x000000000010783b */ /* 0x000fe80000000200 */
[----:B------:R-:W3:Y:S01]  /*1d00*/  LDSM.16.M88.4 R8, [R8] ;  /* 0x000000000808783b */ /* 0x000ee20000000200 */
[C---:B----4-:R-:W-:Y:S01]  /*1d10*/  HMMA.16816.F16 R2, R20.reuse, R4, R2 ;  /* 0x000000041402723c */ /* 0x050fe20000000802 */
[----:B------:R-:W4:Y:S01]  /*1d20*/  S2R R4, SR_CTAID.X ;  /* 0x0000000000047919 */ /* 0x000f220000002500 */
[----:B------:R-:W4:Y:S06]  /*1d30*/  S2R R5, SR_TID.Z ;  /* 0x0000000000057919 */ /* 0x000f2c0000002300 */
[----:B------:R-:W-:Y:S01]  /*1d40*/  HMMA.16816.F16 R42, R20, R6, R42 ;  /* 0x00000006142a723c */ /* 0x000fe2000000082a */
[----:B------:R-:W5:Y:S07]  /*1d50*/  LDC.64 R6, c[0x0][0x3a0] ;  /* 0x0000e800ff067b82 */ /* 0x000f6e0000000a00 */
[-C--:B-1----:R-:W-:Y:S08]  /*1d60*/  HMMA.16816.F16 R26, R28, R32.reuse, R26 ;  /* 0x000000201c1a723c */ /* 0x082ff0000000081a */
[----:B--2---:R-:W-:Y:S08]  /*1d70*/  HMMA.16816.F16 R2, R12, R32, R2 ;  /* 0x000000200c02723c */ /* 0x004ff00000000802 */
[----:B------:R-:W-:Y:S01]  /*1d80*/  HMMA.16816.F16 R40, R28, R34, R40 ;  /* 0x000000221c28723c */ /* 0x000fe20000000828 */
[----:B----4-:R-:W-:-:S07]  /*1d90*/  IMAD R4, R4, 0x8, R5 ;  /* 0x0000000804047824 */ /* 0x010fce00078e0205 */
[----:B------:R-:W-:Y:S01]  /*1da0*/  HMMA.16816.F16 R42, R12, R34, R42 ;  /* 0x000000220c2a723c */ /* 0x000fe2000000082a */
[----:B------:R-:W-:Y:S01]  /*1db0*/  SHF.R.U32.HI R5, RZ, 0x2, R24 ;  /* 0x00000002ff057819 */ /* 0x000fe20000011618 */
[----:B------:R-:W-:-:S06]  /*1dc0*/  IMAD.SHL.U32 R13, R4, 0x10, RZ ;  /* 0x00000010040d7824 */ /* 0x000fcc00078e00ff */
[-C--:B---3--:R-:W-:Y:S08]  /*1dd0*/  HMMA.16816.F16 R26, R36, R8.reuse, R26 ;  /* 0x00000008241a723c */ /* 0x088ff0000000081a */
[----:B------:R-:W-:Y:S01]  /*1de0*/  HMMA.16816.F16 R8, R16, R8, R2 ;  /* 0x000000081008723c */ /* 0x000fe20000000802 */
[----:B------:R-:W-:Y:S01]  /*1df0*/  LOP3.LUT R2, R24, 0x3, RZ, 0xc0, !PT ;  /* 0x0000000318027812 */ /* 0x000fe200078ec0ff */
[----:B------:R-:W-:-:S04]  /*1e00*/  IMAD.MOV.U32 R3, RZ, RZ, RZ ;  /* 0x000000ffff037224 */ /* 0x000fc800078e00ff */
[----:B------:R-:W-:Y:S02]  /*1e10*/  IMAD.WIDE.U32 R4, R5, 0x2300, R2 ;  /* 0x0000230005047825 */ /* 0x000fe400078e0002 */
[----:B------:R-:W-:Y:S02]  /*1e20*/  HMMA.16816.F16 R40, R36, R10, R40 ;  /* 0x0000000a2428723c */ /* 0x000fe40000000828 */
[----:B-----5:R-:W-:-:S03]  /*1e30*/  IMAD.WIDE.U32 R2, R13, 0x2, R6 ;  /* 0x000000020d027825 */ /* 0x020fc600078e0006 */
[----:B------:R-:W-:-:S03]  /*1e40*/  LEA R2, P0, R4, R2, 0x2 ;  /* 0x0000000204027211 */ /* 0x000fc600078010ff */
[----:B------:R-:W-:Y:S01]  /*1e50*/  HMMA.16816.F16 R42, R16, R10, R42 ;  /* 0x0000000a102a723c */ /* 0x000fe2000000082a */
[----:B------:R-:W-:-:S05]  /*1e60*/  LEA.HI.X R3, R4, R3, R5, 0x2, P0 ;  /* 0x0000000304037211 */ /* 0x000fca00000f1405 */
[----:B------:R-:W-:Y:S04]  /*1e70*/  STG.E desc[UR4][R2.64], R26 ;  /* 0x0000001a02007986 */ /* 0x000fe8000c101904 */
[----:B------:R-:W-:Y:S04]  /*1e80*/  STG.E desc[UR4][R2.64+0x46000], R27 ;  /* 0x0460001b02007986 */ /* 0x000fe8000c101904 */
[----:B------:R-:W-:Y:S04]  /*1e90*/  STG.E desc[UR4][R2.64+0x10], R40 ;  /* 0x0000102802007986 */ /* 0x000fe8000c101904 */
[----:B------:R-:W-:Y:S04]  /*1ea0*/  STG.E desc[UR4][R2.64+0x46010], R41 ;  /* 0x0460102902007986 */ /* 0x000fe8000c101904 */
[----:B------:R-:W-:Y:S04]  /*1eb0*/  STG.E desc[UR4][R2.64+0x8c000], R8 ;  /* 0x08c0000802007986 */ /* 0x000fe8000c101904 */
[----:B------:R-:W-:Y:S04]  /*1ec0*/  STG.E desc[UR4][R2.64+0xd2000], R9 ;  /* 0x0d20000902007986 */ /* 0x000fe8000c101904 */
[----:B------:R-:W-:Y:S04]  /*1ed0*/  STG.E desc[UR4][R2.64+0x8c010], R42 ;  /* 0x08c0102a02007986 */ /* 0x000fe8000c101904 */
[----:B------:R-:W-:Y:S01]  /*1ee0*/  STG.E desc[UR4][R2.64+0xd2010], R43 ;  /* 0x0d20102b02007986 */ /* 0x000fe2000c101904 */
[----:B------:R-:W-:Y:S05]  /*1ef0*/  EXIT ;  /* 0x000000000000794d */ /* 0x000fea0003800000 */
.L_x_3:
[----:B------:R-:W-:-:S00]  /*1f00*/  BRA `(.L_x_3) ;  /* 0xfffffffc00fc7947 */ /* 0x000fc0000383ffff */
[----:B------:R-:W-:-:S00]  /*1f10*/  NOP ;  /* 0x0000000000007918 */ /* 0x000fc00000000000 */
        /* <DEDUP_REMOVED lines=14> */
.L_x_4:


//--------------------- .nv.shared.tir_halfxint3_tensorop_32x128x64x2_t0_y1z8_K6656_align8 --------------------------
	.section	.nv.shared.tir_halfxint3_tensorop_32x128x64x2_t0_y1z8_K6656_align8,"aw",@nobits
	.sectionflags	@""
	.align	2
.nv.shared.tir_halfxint3_tensorop_32x128x64x2_t0_y1z8_K6656_align8:
	.zero		47104


//--------------------- .nv.shared.reserved.0     --------------------------
	.section	.nv.shared.reserved.0,"aw",@nobits
	.weak		__nv_reservedSMEM_offset_0_alias
	.size		__nv_reservedSMEM_offset_0_alias, 0, 64
	.other		__nv_reservedSMEM_offset_0_alias,@"STO_CUDA_RESERVED_SHARED STV_DEFAULT"
__nv_reservedSMEM_offset_0_alias:
	.zero		0
	.zero		64


//--------------------- .nv.constant0.tir_halfxint3_tensorop_32x128x64x2_t0_y1z8_K6656_align8 --------------------------
	.section	.nv.constant0.tir_halfxint3_tensorop_32x128x64x2_t0_y1z8_K6656_align8,"a",@progbits
	.sectionflags	@""
	.align	4
.nv.constant0.tir_halfxint3_tensorop_32x128x64x2_t0_y1z8_K6656_align8:
	.zero		940


//--------------------- SYMBOLS --------------------------

	.type		.nv.reservedSmem.offset0,@object
	.size		.nv.reservedSmem.offset0,0x4
	.type		.nv.reservedSmem.cap,@object
	.size		.nv.reservedSmem.cap,0x4
